//
// Generated by NVIDIA NVVM Compiler
//
// Compiler Build ID: CL-36424714
// Cuda compilation tools, release 13.0, V13.0.88
// Based on NVVM 20.0.0
//

.version 9.0
.target sm_100
.address_size 64

.func  (.param .align 16 .b8 func_retval0[16]) __internal_trig_reduction_slowpathd
(
	.param .b64 __internal_trig_reduction_slowpathd_param_0
)
;
.global .align 4 .b8 precalc_xorwow_matrix[102400];
.global .align 4 .b8 precalc_xorwow_offset_matrix[102400];
.global .align 4 .b8 mrg32k3aM1[2304];
.global .align 4 .b8 mrg32k3aM2[2304];
.global .align 4 .b8 mrg32k3aM1SubSeq[2016];
.global .align 4 .b8 mrg32k3aM2SubSeq[2016];
.global .align 4 .b8 mrg32k3aM1Seq[2304];
.global .align 4 .b8 mrg32k3aM2Seq[2304];
.const .align 8 .b8 __cr_lgamma_table[72];
.extern .shared .align 16 .b8 _ZN3mhd12sharedBufferE[];
.global .align 8 .b8 __cudart_i2opi_d[144] = {8, 93, 141, 31, 177, 95, 251, 107, 234, 146, 82, 138, 247, 57, 7, 61, 123, 241, 229, 235, 199, 186, 39, 117, 45, 234, 95, 158, 102, 63, 70, 79, 183, 9, 203, 39, 207, 126, 54, 109, 31, 109, 10, 90, 139, 17, 47, 239, 15, 152, 5, 222, 255, 151, 248, 31, 59, 40, 249, 189, 139, 95, 132, 156, 244, 57, 83, 131, 57, 214, 145, 57, 65, 126, 95, 180, 38, 112, 156, 233, 132, 68, 187, 46, 245, 53, 130, 232, 62, 167, 41, 177, 28, 235, 29, 254, 28, 146, 209, 9, 234, 46, 73, 6, 224, 210, 77, 66, 58, 110, 36, 183, 97, 197, 187, 222, 171, 99, 81, 254, 65, 144, 67, 60, 153, 149, 98, 219, 192, 221, 52, 245, 209, 87, 39, 252, 41, 21, 68, 78, 110, 131, 249, 162};
.global .align 16 .b8 __cudart_sin_cos_coeffs[128] = {70, 210, 176, 44, 241, 229, 90, 190, 146, 227, 172, 105, 227, 29, 199, 62, 161, 98, 219, 25, 160, 1, 42, 191, 24, 8, 17, 17, 17, 17, 129, 63, 84, 85, 85, 85, 85, 85, 197, 191, 0, 0, 0, 0, 0, 0, 0, 0, 0, 0, 0, 0, 0, 0, 0, 0, 100, 129, 253, 32, 131, 255, 168, 189, 40, 133, 239, 193, 167, 238, 33, 62, 217, 230, 6, 142, 79, 126, 146, 190, 233, 188, 221, 25, 160, 1, 250, 62, 71, 93, 193, 22, 108, 193, 86, 191, 81, 85, 85, 85, 85, 85, 165, 63, 0, 0, 0, 0, 0, 0, 224, 191, 0, 0, 0, 0, 0, 0, 240, 63};

.entry _ZN3mhd17MultDouble_kernelEPdjdS0_(
	.param .u64 .ptr .align 1 _ZN3mhd17MultDouble_kernelEPdjdS0__param_0,
	.param .u32 _ZN3mhd17MultDouble_kernelEPdjdS0__param_1,
	.param .f64 _ZN3mhd17MultDouble_kernelEPdjdS0__param_2,
	.param .u64 .ptr .align 1 _ZN3mhd17MultDouble_kernelEPdjdS0__param_3
)
{
	.reg .b32 	%r<11>;
	.reg .b64 	%rd<8>;
	.reg .b64 	%fd<4>;

	ld.param.u64 	%rd1, [_ZN3mhd17MultDouble_kernelEPdjdS0__param_0];
	ld.param.u32 	%r1, [_ZN3mhd17MultDouble_kernelEPdjdS0__param_1];
	ld.param.f64 	%fd1, [_ZN3mhd17MultDouble_kernelEPdjdS0__param_2];
	ld.param.u64 	%rd2, [_ZN3mhd17MultDouble_kernelEPdjdS0__param_3];
	cvta.to.global.u64 	%rd3, %rd2;
	cvta.to.global.u64 	%rd4, %rd1;
	mov.u32 	%r2, %ctaid.x;
	mov.u32 	%r3, %ntid.x;
	mov.u32 	%r4, %tid.x;
	mad.lo.s32 	%r5, %r2, %r3, %r4;
	mov.u32 	%r6, %ctaid.y;
	mov.u32 	%r7, %ntid.y;
	mov.u32 	%r8, %tid.y;
	mad.lo.s32 	%r9, %r6, %r7, %r8;
	mad.lo.s32 	%r10, %r1, %r5, %r9;
	mul.wide.s32 	%rd5, %r10, 8;
	add.s64 	%rd6, %rd4, %rd5;
	ld.global.f64 	%fd2, [%rd6];
	mul.f64 	%fd3, %fd1, %fd2;
	add.s64 	%rd7, %rd3, %rd5;
	st.global.f64 	[%rd7], %fd3;
	ret;

}
.entry _ZN3mhd18MultComplex_kernelEPK7double2jdPS0_(
	.param .u64 .ptr .align 1 _ZN3mhd18MultComplex_kernelEPK7double2jdPS0__param_0,
	.param .u32 _ZN3mhd18MultComplex_kernelEPK7double2jdPS0__param_1,
	.param .f64 _ZN3mhd18MultComplex_kernelEPK7double2jdPS0__param_2,
	.param .u64 .ptr .align 1 _ZN3mhd18MultComplex_kernelEPK7double2jdPS0__param_3
)
{
	.reg .b32 	%r<13>;
	.reg .b64 	%rd<8>;
	.reg .b64 	%fd<6>;

	ld.param.u64 	%rd1, [_ZN3mhd18MultComplex_kernelEPK7double2jdPS0__param_0];
	ld.param.u32 	%r1, [_ZN3mhd18MultComplex_kernelEPK7double2jdPS0__param_1];
	ld.param.f64 	%fd1, [_ZN3mhd18MultComplex_kernelEPK7double2jdPS0__param_2];
	ld.param.u64 	%rd2, [_ZN3mhd18MultComplex_kernelEPK7double2jdPS0__param_3];
	cvta.to.global.u64 	%rd3, %rd2;
	cvta.to.global.u64 	%rd4, %rd1;
	mov.u32 	%r2, %ctaid.x;
	mov.u32 	%r3, %ntid.x;
	mov.u32 	%r4, %tid.x;
	mad.lo.s32 	%r5, %r2, %r3, %r4;
	mov.u32 	%r6, %ctaid.y;
	mov.u32 	%r7, %ntid.y;
	mov.u32 	%r8, %tid.y;
	mad.lo.s32 	%r9, %r6, %r7, %r8;
	shr.u32 	%r10, %r1, 1;
	mad.lo.s32 	%r11, %r5, %r10, %r5;
	add.s32 	%r12, %r9, %r11;
	mul.wide.s32 	%rd5, %r12, 16;
	add.s64 	%rd6, %rd4, %rd5;
	ld.global.v2.f64 	{%fd2, %fd3}, [%rd6];
	mul.f64 	%fd4, %fd1, %fd2;
	add.s64 	%rd7, %rd3, %rd5;
	mul.f64 	%fd5, %fd1, %fd3;
	st.global.v2.f64 	[%rd7], {%fd4, %fd5};
	ret;

}
.entry _ZN3mhd14DiffByX_kernelEPK7double2jPS0_(
	.param .u64 .ptr .align 1 _ZN3mhd14DiffByX_kernelEPK7double2jPS0__param_0,
	.param .u32 _ZN3mhd14DiffByX_kernelEPK7double2jPS0__param_1,
	.param .u64 .ptr .align 1 _ZN3mhd14DiffByX_kernelEPK7double2jPS0__param_2
)
{
	.reg .pred 	%p<2>;
	.reg .b32 	%r<15>;
	.reg .b64 	%rd<8>;
	.reg .b64 	%fd<7>;

	ld.param.u64 	%rd1, [_ZN3mhd14DiffByX_kernelEPK7double2jPS0__param_0];
	ld.param.u32 	%r1, [_ZN3mhd14DiffByX_kernelEPK7double2jPS0__param_1];
	ld.param.u64 	%rd2, [_ZN3mhd14DiffByX_kernelEPK7double2jPS0__param_2];
	cvta.to.global.u64 	%rd3, %rd2;
	cvta.to.global.u64 	%rd4, %rd1;
	mov.u32 	%r2, %ctaid.x;
	mov.u32 	%r3, %ntid.x;
	mov.u32 	%r4, %tid.x;
	mad.lo.s32 	%r5, %r2, %r3, %r4;
	mov.u32 	%r6, %ctaid.y;
	mov.u32 	%r7, %ntid.y;
	mov.u32 	%r8, %tid.y;
	mad.lo.s32 	%r9, %r6, %r7, %r8;
	shr.u32 	%r10, %r1, 1;
	mad.lo.s32 	%r11, %r5, %r10, %r5;
	add.s32 	%r12, %r9, %r11;
	setp.gt.u32 	%p1, %r5, %r10;
	selp.b32 	%r13, %r1, 0, %p1;
	sub.s32 	%r14, %r5, %r13;
	cvt.rn.f64.s32 	%fd1, %r14;
	neg.f64 	%fd2, %fd1;
	mul.wide.s32 	%rd5, %r12, 16;
	add.s64 	%rd6, %rd4, %rd5;
	ld.global.f64 	%fd3, [%rd6+8];
	mul.f64 	%fd4, %fd3, %fd2;
	add.s64 	%rd7, %rd3, %rd5;
	st.global.f64 	[%rd7], %fd4;
	ld.global.f64 	%fd5, [%rd6];
	mul.f64 	%fd6, %fd5, %fd1;
	st.global.f64 	[%rd7+8], %fd6;
	ret;

}
.entry _ZN3mhd14DiffByY_kernelEPK7double2jPS0_(
	.param .u64 .ptr .align 1 _ZN3mhd14DiffByY_kernelEPK7double2jPS0__param_0,
	.param .u32 _ZN3mhd14DiffByY_kernelEPK7double2jPS0__param_1,
	.param .u64 .ptr .align 1 _ZN3mhd14DiffByY_kernelEPK7double2jPS0__param_2
)
{
	.reg .b32 	%r<13>;
	.reg .b64 	%rd<8>;
	.reg .b64 	%fd<7>;

	ld.param.u64 	%rd1, [_ZN3mhd14DiffByY_kernelEPK7double2jPS0__param_0];
	ld.param.u32 	%r1, [_ZN3mhd14DiffByY_kernelEPK7double2jPS0__param_1];
	ld.param.u64 	%rd2, [_ZN3mhd14DiffByY_kernelEPK7double2jPS0__param_2];
	cvta.to.global.u64 	%rd3, %rd2;
	cvta.to.global.u64 	%rd4, %rd1;
	mov.u32 	%r2, %ctaid.x;
	mov.u32 	%r3, %ntid.x;
	mov.u32 	%r4, %tid.x;
	mad.lo.s32 	%r5, %r2, %r3, %r4;
	mov.u32 	%r6, %ctaid.y;
	mov.u32 	%r7, %ntid.y;
	mov.u32 	%r8, %tid.y;
	mad.lo.s32 	%r9, %r6, %r7, %r8;
	shr.u32 	%r10, %r1, 1;
	mad.lo.s32 	%r11, %r5, %r10, %r5;
	add.s32 	%r12, %r11, %r9;
	cvt.rn.f64.u32 	%fd1, %r9;
	neg.f64 	%fd2, %fd1;
	mul.wide.s32 	%rd5, %r12, 16;
	add.s64 	%rd6, %rd4, %rd5;
	ld.global.f64 	%fd3, [%rd6+8];
	mul.f64 	%fd4, %fd3, %fd2;
	add.s64 	%rd7, %rd3, %rd5;
	st.global.f64 	[%rd7], %fd4;
	ld.global.f64 	%fd5, [%rd6];
	mul.f64 	%fd6, %fd5, %fd1;
	st.global.f64 	[%rd7+8], %fd6;
	ret;

}
.entry _ZN3mhd21LaplasOperator_kernelEPK7double2jPS0_(
	.param .u64 .ptr .align 1 _ZN3mhd21LaplasOperator_kernelEPK7double2jPS0__param_0,
	.param .u32 _ZN3mhd21LaplasOperator_kernelEPK7double2jPS0__param_1,
	.param .u64 .ptr .align 1 _ZN3mhd21LaplasOperator_kernelEPK7double2jPS0__param_2
)
{
	.reg .pred 	%p<2>;
	.reg .b32 	%r<17>;
	.reg .b64 	%rd<8>;
	.reg .b64 	%fd<7>;

	ld.param.u64 	%rd1, [_ZN3mhd21LaplasOperator_kernelEPK7double2jPS0__param_0];
	ld.param.u32 	%r1, [_ZN3mhd21LaplasOperator_kernelEPK7double2jPS0__param_1];
	ld.param.u64 	%rd2, [_ZN3mhd21LaplasOperator_kernelEPK7double2jPS0__param_2];
	cvta.to.global.u64 	%rd3, %rd2;
	cvta.to.global.u64 	%rd4, %rd1;
	mov.u32 	%r2, %ctaid.x;
	mov.u32 	%r3, %ntid.x;
	mov.u32 	%r4, %tid.x;
	mad.lo.s32 	%r5, %r2, %r3, %r4;
	mov.u32 	%r6, %ctaid.y;
	mov.u32 	%r7, %ntid.y;
	mov.u32 	%r8, %tid.y;
	mad.lo.s32 	%r9, %r6, %r7, %r8;
	shr.u32 	%r10, %r1, 1;
	mad.lo.s32 	%r11, %r5, %r10, %r5;
	add.s32 	%r12, %r11, %r9;
	setp.gt.u32 	%p1, %r5, %r10;
	selp.b32 	%r13, %r1, 0, %p1;
	sub.s32 	%r14, %r5, %r13;
	mul.lo.s32 	%r15, %r9, %r9;
	mad.lo.s32 	%r16, %r14, %r14, %r15;
	cvt.rn.f64.u32 	%fd1, %r16;
	neg.f64 	%fd2, %fd1;
	mul.wide.s32 	%rd5, %r12, 16;
	add.s64 	%rd6, %rd4, %rd5;
	ld.global.v2.f64 	{%fd3, %fd4}, [%rd6];
	mul.f64 	%fd5, %fd3, %fd2;
	add.s64 	%rd7, %rd3, %rd5;
	mul.f64 	%fd6, %fd4, %fd2;
	st.global.v2.f64 	[%rd7], {%fd5, %fd6};
	ret;

}
.entry _ZN3mhd26MinusLaplasOperator_kernelEPK7double2jPS0_(
	.param .u64 .ptr .align 1 _ZN3mhd26MinusLaplasOperator_kernelEPK7double2jPS0__param_0,
	.param .u32 _ZN3mhd26MinusLaplasOperator_kernelEPK7double2jPS0__param_1,
	.param .u64 .ptr .align 1 _ZN3mhd26MinusLaplasOperator_kernelEPK7double2jPS0__param_2
)
{
	.reg .pred 	%p<2>;
	.reg .b32 	%r<17>;
	.reg .b64 	%rd<8>;
	.reg .b64 	%fd<6>;

	ld.param.u64 	%rd1, [_ZN3mhd26MinusLaplasOperator_kernelEPK7double2jPS0__param_0];
	ld.param.u32 	%r1, [_ZN3mhd26MinusLaplasOperator_kernelEPK7double2jPS0__param_1];
	ld.param.u64 	%rd2, [_ZN3mhd26MinusLaplasOperator_kernelEPK7double2jPS0__param_2];
	cvta.to.global.u64 	%rd3, %rd2;
	cvta.to.global.u64 	%rd4, %rd1;
	mov.u32 	%r2, %ctaid.x;
	mov.u32 	%r3, %ntid.x;
	mov.u32 	%r4, %tid.x;
	mad.lo.s32 	%r5, %r2, %r3, %r4;
	mov.u32 	%r6, %ctaid.y;
	mov.u32 	%r7, %ntid.y;
	mov.u32 	%r8, %tid.y;
	mad.lo.s32 	%r9, %r6, %r7, %r8;
	shr.u32 	%r10, %r1, 1;
	mad.lo.s32 	%r11, %r5, %r10, %r5;
	add.s32 	%r12, %r11, %r9;
	setp.gt.u32 	%p1, %r5, %r10;
	selp.b32 	%r13, %r1, 0, %p1;
	sub.s32 	%r14, %r5, %r13;
	mul.lo.s32 	%r15, %r9, %r9;
	mad.lo.s32 	%r16, %r14, %r14, %r15;
	cvt.rn.f64.u32 	%fd1, %r16;
	mul.wide.s32 	%rd5, %r12, 16;
	add.s64 	%rd6, %rd4, %rd5;
	ld.global.v2.f64 	{%fd2, %fd3}, [%rd6];
	mul.f64 	%fd4, %fd2, %fd1;
	add.s64 	%rd7, %rd3, %rd5;
	mul.f64 	%fd5, %fd3, %fd1;
	st.global.v2.f64 	[%rd7], {%fd4, %fd5};
	ret;

}
.entry _ZN3mhd28InverseLaplasOperator_kernelEPK7double2jPS0_(
	.param .u64 .ptr .align 1 _ZN3mhd28InverseLaplasOperator_kernelEPK7double2jPS0__param_0,
	.param .u32 _ZN3mhd28InverseLaplasOperator_kernelEPK7double2jPS0__param_1,
	.param .u64 .ptr .align 1 _ZN3mhd28InverseLaplasOperator_kernelEPK7double2jPS0__param_2
)
{
	.reg .pred 	%p<3>;
	.reg .b32 	%r<17>;
	.reg .b64 	%rd<8>;
	.reg .b64 	%fd<11>;

	ld.param.u64 	%rd1, [_ZN3mhd28InverseLaplasOperator_kernelEPK7double2jPS0__param_0];
	ld.param.u32 	%r4, [_ZN3mhd28InverseLaplasOperator_kernelEPK7double2jPS0__param_1];
	ld.param.u64 	%rd2, [_ZN3mhd28InverseLaplasOperator_kernelEPK7double2jPS0__param_2];
	mov.u32 	%r5, %ctaid.x;
	mov.u32 	%r6, %ntid.x;
	mov.u32 	%r7, %tid.x;
	mad.lo.s32 	%r8, %r5, %r6, %r7;
	mov.u32 	%r9, %ctaid.y;
	mov.u32 	%r10, %ntid.y;
	mov.u32 	%r11, %tid.y;
	mad.lo.s32 	%r1, %r9, %r10, %r11;
	shr.u32 	%r12, %r4, 1;
	mad.lo.s32 	%r13, %r8, %r12, %r8;
	add.s32 	%r2, %r13, %r1;
	setp.gt.u32 	%p1, %r8, %r12;
	selp.b32 	%r14, %r4, 0, %p1;
	sub.s32 	%r3, %r8, %r14;
	setp.eq.s32 	%p2, %r2, 0;
	mov.f64 	%fd10, 0d0000000000000000;
	@%p2 bra 	$L__BB6_2;
	mul.lo.s32 	%r15, %r1, %r1;
	mad.lo.s32 	%r16, %r3, %r3, %r15;
	cvt.rn.f64.u32 	%fd4, %r16;
	rcp.rn.f64 	%fd5, %fd4;
	neg.f64 	%fd10, %fd5;
$L__BB6_2:
	cvta.to.global.u64 	%rd3, %rd1;
	cvta.to.global.u64 	%rd4, %rd2;
	mul.wide.s32 	%rd5, %r2, 16;
	add.s64 	%rd6, %rd3, %rd5;
	ld.global.v2.f64 	{%fd6, %fd7}, [%rd6];
	mul.f64 	%fd8, %fd10, %fd6;
	add.s64 	%rd7, %rd4, %rd5;
	mul.f64 	%fd9, %fd10, %fd7;
	st.global.v2.f64 	[%rd7], {%fd8, %fd9};
	ret;

}
.entry _ZN3mhd33MinusInverseLaplasOperator_kernelEPK7double2jPS0_(
	.param .u64 .ptr .align 1 _ZN3mhd33MinusInverseLaplasOperator_kernelEPK7double2jPS0__param_0,
	.param .u32 _ZN3mhd33MinusInverseLaplasOperator_kernelEPK7double2jPS0__param_1,
	.param .u64 .ptr .align 1 _ZN3mhd33MinusInverseLaplasOperator_kernelEPK7double2jPS0__param_2
)
{
	.reg .pred 	%p<3>;
	.reg .b32 	%r<17>;
	.reg .b64 	%rd<8>;
	.reg .b64 	%fd<10>;

	ld.param.u64 	%rd1, [_ZN3mhd33MinusInverseLaplasOperator_kernelEPK7double2jPS0__param_0];
	ld.param.u32 	%r4, [_ZN3mhd33MinusInverseLaplasOperator_kernelEPK7double2jPS0__param_1];
	ld.param.u64 	%rd2, [_ZN3mhd33MinusInverseLaplasOperator_kernelEPK7double2jPS0__param_2];
	mov.u32 	%r5, %ctaid.x;
	mov.u32 	%r6, %ntid.x;
	mov.u32 	%r7, %tid.x;
	mad.lo.s32 	%r8, %r5, %r6, %r7;
	mov.u32 	%r9, %ctaid.y;
	mov.u32 	%r10, %ntid.y;
	mov.u32 	%r11, %tid.y;
	mad.lo.s32 	%r1, %r9, %r10, %r11;
	shr.u32 	%r12, %r4, 1;
	mad.lo.s32 	%r13, %r8, %r12, %r8;
	add.s32 	%r2, %r13, %r1;
	setp.gt.u32 	%p1, %r8, %r12;
	selp.b32 	%r14, %r4, 0, %p1;
	sub.s32 	%r3, %r8, %r14;
	setp.eq.s32 	%p2, %r2, 0;
	mov.f64 	%fd9, 0d0000000000000000;
	@%p2 bra 	$L__BB7_2;
	mul.lo.s32 	%r15, %r1, %r1;
	mad.lo.s32 	%r16, %r3, %r3, %r15;
	cvt.rn.f64.u32 	%fd4, %r16;
	rcp.rn.f64 	%fd9, %fd4;
$L__BB7_2:
	cvta.to.global.u64 	%rd3, %rd1;
	cvta.to.global.u64 	%rd4, %rd2;
	mul.wide.s32 	%rd5, %r2, 16;
	add.s64 	%rd6, %rd3, %rd5;
	ld.global.v2.f64 	{%fd5, %fd6}, [%rd6];
	mul.f64 	%fd7, %fd9, %fd5;
	add.s64 	%rd7, %rd4, %rd5;
	mul.f64 	%fd8, %fd9, %fd6;
	st.global.v2.f64 	[%rd7], {%fd7, %fd8};
	ret;

}
.entry _ZN3mhd10Max_kernelEPKdPd(
	.param .u64 .ptr .align 1 _ZN3mhd10Max_kernelEPKdPd_param_0,
	.param .u64 .ptr .align 1 _ZN3mhd10Max_kernelEPKdPd_param_1
)
{
	.reg .pred 	%p<5>;
	.reg .b32 	%r<16>;
	.reg .b64 	%rd<9>;
	.reg .b64 	%fd<7>;

	ld.param.u64 	%rd2, [_ZN3mhd10Max_kernelEPKdPd_param_0];
	ld.param.u64 	%rd1, [_ZN3mhd10Max_kernelEPKdPd_param_1];
	cvta.to.global.u64 	%rd3, %rd2;
	mov.u32 	%r1, %ctaid.x;
	mov.u32 	%r2, %ntid.x;
	mov.u32 	%r7, %tid.x;
	mad.lo.s32 	%r3, %r1, %r2, %r7;
	mul.wide.s32 	%rd4, %r3, 8;
	add.s64 	%rd5, %rd3, %rd4;
	ld.global.f64 	%fd1, [%rd5];
	abs.f64 	%fd2, %fd1;
	shl.b32 	%r8, %r7, 3;
	mov.u32 	%r9, _ZN3mhd12sharedBufferE;
	add.s32 	%r4, %r9, %r8;
	st.shared.f64 	[%r4], %fd2;
	bar.sync 	0;
	setp.lt.u32 	%p1, %r2, 2;
	@%p1 bra 	$L__BB8_5;
	mov.b32 	%r15, 2;
$L__BB8_2:
	add.s32 	%r11, %r15, -1;
	and.b32  	%r12, %r11, %r3;
	setp.ne.s32 	%p2, %r12, 0;
	@%p2 bra 	$L__BB8_4;
	shl.b32 	%r13, %r15, 2;
	add.s32 	%r14, %r4, %r13;
	ld.shared.f64 	%fd3, [%r14];
	ld.shared.f64 	%fd4, [%r4];
	setp.gt.f64 	%p3, %fd3, %fd4;
	selp.f64 	%fd5, %fd3, %fd4, %p3;
	st.shared.f64 	[%r4], %fd5;
$L__BB8_4:
	bar.sync 	0;
	shl.b32 	%r15, %r15, 1;
	setp.le.u32 	%p4, %r15, %r2;
	@%p4 bra 	$L__BB8_2;
$L__BB8_5:
	cvta.to.global.u64 	%rd6, %rd1;
	ld.shared.f64 	%fd6, [_ZN3mhd12sharedBufferE];
	mul.wide.u32 	%rd7, %r1, 8;
	add.s64 	%rd8, %rd6, %rd7;
	st.global.f64 	[%rd8], %fd6;
	ret;

}
.entry _ZN3mhd22EnergyTransform_kernelEPdS0_S0_jd(
	.param .u64 .ptr .align 1 _ZN3mhd22EnergyTransform_kernelEPdS0_S0_jd_param_0,
	.param .u64 .ptr .align 1 _ZN3mhd22EnergyTransform_kernelEPdS0_S0_jd_param_1,
	.param .u64 .ptr .align 1 _ZN3mhd22EnergyTransform_kernelEPdS0_S0_jd_param_2,
	.param .u32 _ZN3mhd22EnergyTransform_kernelEPdS0_S0_jd_param_3,
	.param .f64 _ZN3mhd22EnergyTransform_kernelEPdS0_S0_jd_param_4
)
{
	.reg .b32 	%r<11>;
	.reg .b64 	%rd<11>;
	.reg .b64 	%fd<10>;

	ld.param.u64 	%rd1, [_ZN3mhd22EnergyTransform_kernelEPdS0_S0_jd_param_0];
	ld.param.u64 	%rd2, [_ZN3mhd22EnergyTransform_kernelEPdS0_S0_jd_param_1];
	ld.param.u64 	%rd3, [_ZN3mhd22EnergyTransform_kernelEPdS0_S0_jd_param_2];
	ld.param.u32 	%r1, [_ZN3mhd22EnergyTransform_kernelEPdS0_S0_jd_param_3];
	ld.param.f64 	%fd1, [_ZN3mhd22EnergyTransform_kernelEPdS0_S0_jd_param_4];
	cvta.to.global.u64 	%rd4, %rd3;
	cvta.to.global.u64 	%rd5, %rd2;
	cvta.to.global.u64 	%rd6, %rd1;
	mov.u32 	%r2, %ctaid.x;
	mov.u32 	%r3, %ntid.x;
	mov.u32 	%r4, %tid.x;
	mad.lo.s32 	%r5, %r2, %r3, %r4;
	mov.u32 	%r6, %ctaid.y;
	mov.u32 	%r7, %ntid.y;
	mov.u32 	%r8, %tid.y;
	mad.lo.s32 	%r9, %r6, %r7, %r8;
	mad.lo.s32 	%r10, %r1, %r5, %r9;
	mul.wide.s32 	%rd7, %r10, 8;
	add.s64 	%rd8, %rd6, %rd7;
	ld.global.f64 	%fd2, [%rd8];
	mul.f64 	%fd3, %fd1, %fd2;
	st.global.f64 	[%rd8], %fd3;
	add.s64 	%rd9, %rd5, %rd7;
	ld.global.f64 	%fd4, [%rd9];
	mul.f64 	%fd5, %fd1, %fd4;
	st.global.f64 	[%rd9], %fd5;
	ld.global.f64 	%fd6, [%rd8];
	mul.f64 	%fd7, %fd6, %fd6;
	fma.rn.f64 	%fd8, %fd5, %fd5, %fd7;
	mul.f64 	%fd9, %fd8, 0d3FE0000000000000;
	add.s64 	%rd10, %rd4, %rd7;
	st.global.f64 	[%rd10], %fd9;
	ret;

}
.entry _ZN3mhd22EnergyIntegrate_kernelEPdS0_(
	.param .u64 .ptr .align 1 _ZN3mhd22EnergyIntegrate_kernelEPdS0__param_0,
	.param .u64 .ptr .align 1 _ZN3mhd22EnergyIntegrate_kernelEPdS0__param_1
)
{
	.reg .pred 	%p<4>;
	.reg .b32 	%r<16>;
	.reg .b64 	%rd<9>;
	.reg .b64 	%fd<6>;

	ld.param.u64 	%rd2, [_ZN3mhd22EnergyIntegrate_kernelEPdS0__param_0];
	ld.param.u64 	%rd1, [_ZN3mhd22EnergyIntegrate_kernelEPdS0__param_1];
	cvta.to.global.u64 	%rd3, %rd2;
	mov.u32 	%r1, %ctaid.x;
	mov.u32 	%r2, %ntid.x;
	mov.u32 	%r7, %tid.x;
	mad.lo.s32 	%r3, %r1, %r2, %r7;
	mul.wide.s32 	%rd4, %r3, 8;
	add.s64 	%rd5, %rd3, %rd4;
	ld.global.f64 	%fd1, [%rd5];
	shl.b32 	%r8, %r7, 3;
	mov.u32 	%r9, _ZN3mhd12sharedBufferE;
	add.s32 	%r4, %r9, %r8;
	st.shared.f64 	[%r4], %fd1;
	bar.sync 	0;
	setp.lt.u32 	%p1, %r2, 2;
	@%p1 bra 	$L__BB10_5;
	mov.b32 	%r15, 2;
$L__BB10_2:
	add.s32 	%r11, %r15, -1;
	and.b32  	%r12, %r11, %r3;
	setp.ne.s32 	%p2, %r12, 0;
	@%p2 bra 	$L__BB10_4;
	ld.shared.f64 	%fd2, [%r4];
	shl.b32 	%r13, %r15, 2;
	add.s32 	%r14, %r4, %r13;
	ld.shared.f64 	%fd3, [%r14];
	add.f64 	%fd4, %fd2, %fd3;
	st.shared.f64 	[%r4], %fd4;
$L__BB10_4:
	bar.sync 	0;
	shl.b32 	%r15, %r15, 1;
	setp.le.u32 	%p3, %r15, %r2;
	@%p3 bra 	$L__BB10_2;
$L__BB10_5:
	cvta.to.global.u64 	%rd6, %rd1;
	ld.shared.f64 	%fd5, [_ZN3mhd12sharedBufferE];
	mul.wide.u32 	%rd7, %r1, 8;
	add.s64 	%rd8, %rd6, %rd7;
	st.global.f64 	[%rd8], %fd5;
	ret;

}
.entry _ZN3mhd10FillStatesEP17curandStateXORWOWjm(
	.param .u64 .ptr .align 1 _ZN3mhd10FillStatesEP17curandStateXORWOWjm_param_0,
	.param .u32 _ZN3mhd10FillStatesEP17curandStateXORWOWjm_param_1,
	.param .u64 _ZN3mhd10FillStatesEP17curandStateXORWOWjm_param_2
)
{
	.reg .pred 	%p<24>;
	.reg .b32 	%r<421>;
	.reg .b64 	%rd<19>;

	ld.param.u64 	%rd8, [_ZN3mhd10FillStatesEP17curandStateXORWOWjm_param_0];
	ld.param.u32 	%r182, [_ZN3mhd10FillStatesEP17curandStateXORWOWjm_param_1];
	ld.param.u64 	%rd9, [_ZN3mhd10FillStatesEP17curandStateXORWOWjm_param_2];
	cvta.to.global.u64 	%rd10, %rd8;
	mov.u32 	%r183, %ctaid.x;
	mov.u32 	%r184, %ntid.x;
	mov.u32 	%r185, %tid.x;
	mad.lo.s32 	%r186, %r183, %r184, %r185;
	mov.u32 	%r187, %ctaid.y;
	mov.u32 	%r188, %ntid.y;
	mov.u32 	%r189, %tid.y;
	mad.lo.s32 	%r190, %r187, %r188, %r189;
	shr.u32 	%r191, %r182, 1;
	mad.lo.s32 	%r192, %r186, %r191, %r186;
	add.s32 	%r193, %r190, %r192;
	cvt.s64.s32 	%rd18, %r193;
	mul.wide.s32 	%rd11, %r193, 48;
	add.s64 	%rd2, %rd10, %rd11;
	cvt.u32.u64 	%r194, %rd9;
	xor.b32  	%r195, %r194, -1429050551;
	mul.lo.s32 	%r196, %r195, 1099087573;
	{ .reg .b32 tmp; mov.b64 {tmp, %r197}, %rd9; }
	xor.b32  	%r198, %r197, -136515619;
	mul.lo.s32 	%r199, %r198, -1703105765;
	add.s32 	%r200, %r196, %r199;
	add.s32 	%r201, %r200, 6615241;
	add.s32 	%r202, %r196, 123456789;
	st.global.v2.u32 	[%rd2], {%r201, %r202};
	xor.b32  	%r203, %r196, 362436069;
	add.s32 	%r204, %r199, 521288629;
	st.global.v2.u32 	[%rd2+8], {%r203, %r204};
	xor.b32  	%r205, %r199, 88675123;
	add.s32 	%r206, %r196, 5783321;
	st.global.v2.u32 	[%rd2+16], {%r205, %r206};
	setp.eq.s32 	%p1, %r193, 0;
	@%p1 bra 	$L__BB11_42;
	mov.b32 	%r327, 0;
$L__BB11_2:
	and.b64  	%rd4, %rd18, 3;
	setp.eq.s64 	%p2, %rd4, 0;
	@%p2 bra 	$L__BB11_41;
	mul.wide.u32 	%rd12, %r327, 3200;
	mov.u64 	%rd13, precalc_xorwow_matrix;
	add.s64 	%rd5, %rd13, %rd12;
	cvt.u32.u64 	%r2, %rd4;
	mov.b32 	%r328, 0;
$L__BB11_4:
	mov.b32 	%r341, 0;
	mov.u32 	%r342, %r341;
	mov.u32 	%r343, %r341;
	mov.u32 	%r344, %r341;
	mov.u32 	%r345, %r341;
	mov.u32 	%r334, %r341;
$L__BB11_5:
	mul.wide.u32 	%rd14, %r334, 4;
	add.s64 	%rd15, %rd2, %rd14;
	ld.global.u32 	%r10, [%rd15+4];
	shl.b32 	%r11, %r334, 5;
	mov.b32 	%r340, 0;
$L__BB11_6:
	.pragma "nounroll";
	shr.u32 	%r211, %r10, %r340;
	and.b32  	%r212, %r211, 1;
	setp.eq.b32 	%p3, %r212, 1;
	not.pred 	%p4, %p3;
	add.s32 	%r213, %r11, %r340;
	mul.lo.s32 	%r214, %r213, 5;
	mul.wide.u32 	%rd16, %r214, 4;
	add.s64 	%rd6, %rd5, %rd16;
	@%p4 bra 	$L__BB11_8;
	ld.global.u32 	%r215, [%rd6];
	xor.b32  	%r345, %r345, %r215;
	ld.global.u32 	%r216, [%rd6+4];
	xor.b32  	%r344, %r344, %r216;
	ld.global.u32 	%r217, [%rd6+8];
	xor.b32  	%r343, %r343, %r217;
	ld.global.u32 	%r218, [%rd6+12];
	xor.b32  	%r342, %r342, %r218;
	ld.global.u32 	%r219, [%rd6+16];
	xor.b32  	%r341, %r341, %r219;
$L__BB11_8:
	and.b32  	%r221, %r211, 2;
	setp.eq.s32 	%p5, %r221, 0;
	@%p5 bra 	$L__BB11_10;
	ld.global.u32 	%r222, [%rd6+20];
	xor.b32  	%r345, %r345, %r222;
	ld.global.u32 	%r223, [%rd6+24];
	xor.b32  	%r344, %r344, %r223;
	ld.global.u32 	%r224, [%rd6+28];
	xor.b32  	%r343, %r343, %r224;
	ld.global.u32 	%r225, [%rd6+32];
	xor.b32  	%r342, %r342, %r225;
	ld.global.u32 	%r226, [%rd6+36];
	xor.b32  	%r341, %r341, %r226;
$L__BB11_10:
	and.b32  	%r228, %r211, 4;
	setp.eq.s32 	%p6, %r228, 0;
	@%p6 bra 	$L__BB11_12;
	ld.global.u32 	%r229, [%rd6+40];
	xor.b32  	%r345, %r345, %r229;
	ld.global.u32 	%r230, [%rd6+44];
	xor.b32  	%r344, %r344, %r230;
	ld.global.u32 	%r231, [%rd6+48];
	xor.b32  	%r343, %r343, %r231;
	ld.global.u32 	%r232, [%rd6+52];
	xor.b32  	%r342, %r342, %r232;
	ld.global.u32 	%r233, [%rd6+56];
	xor.b32  	%r341, %r341, %r233;
$L__BB11_12:
	and.b32  	%r235, %r211, 8;
	setp.eq.s32 	%p7, %r235, 0;
	@%p7 bra 	$L__BB11_14;
	ld.global.u32 	%r236, [%rd6+60];
	xor.b32  	%r345, %r345, %r236;
	ld.global.u32 	%r237, [%rd6+64];
	xor.b32  	%r344, %r344, %r237;
	ld.global.u32 	%r238, [%rd6+68];
	xor.b32  	%r343, %r343, %r238;
	ld.global.u32 	%r239, [%rd6+72];
	xor.b32  	%r342, %r342, %r239;
	ld.global.u32 	%r240, [%rd6+76];
	xor.b32  	%r341, %r341, %r240;
$L__BB11_14:
	and.b32  	%r242, %r211, 16;
	setp.eq.s32 	%p8, %r242, 0;
	@%p8 bra 	$L__BB11_16;
	ld.global.u32 	%r243, [%rd6+80];
	xor.b32  	%r345, %r345, %r243;
	ld.global.u32 	%r244, [%rd6+84];
	xor.b32  	%r344, %r344, %r244;
	ld.global.u32 	%r245, [%rd6+88];
	xor.b32  	%r343, %r343, %r245;
	ld.global.u32 	%r246, [%rd6+92];
	xor.b32  	%r342, %r342, %r246;
	ld.global.u32 	%r247, [%rd6+96];
	xor.b32  	%r341, %r341, %r247;
$L__BB11_16:
	and.b32  	%r249, %r211, 32;
	setp.eq.s32 	%p9, %r249, 0;
	@%p9 bra 	$L__BB11_18;
	ld.global.u32 	%r250, [%rd6+100];
	xor.b32  	%r345, %r345, %r250;
	ld.global.u32 	%r251, [%rd6+104];
	xor.b32  	%r344, %r344, %r251;
	ld.global.u32 	%r252, [%rd6+108];
	xor.b32  	%r343, %r343, %r252;
	ld.global.u32 	%r253, [%rd6+112];
	xor.b32  	%r342, %r342, %r253;
	ld.global.u32 	%r254, [%rd6+116];
	xor.b32  	%r341, %r341, %r254;
$L__BB11_18:
	and.b32  	%r256, %r211, 64;
	setp.eq.s32 	%p10, %r256, 0;
	@%p10 bra 	$L__BB11_20;
	ld.global.u32 	%r257, [%rd6+120];
	xor.b32  	%r345, %r345, %r257;
	ld.global.u32 	%r258, [%rd6+124];
	xor.b32  	%r344, %r344, %r258;
	ld.global.u32 	%r259, [%rd6+128];
	xor.b32  	%r343, %r343, %r259;
	ld.global.u32 	%r260, [%rd6+132];
	xor.b32  	%r342, %r342, %r260;
	ld.global.u32 	%r261, [%rd6+136];
	xor.b32  	%r341, %r341, %r261;
$L__BB11_20:
	and.b32  	%r263, %r211, 128;
	setp.eq.s32 	%p11, %r263, 0;
	@%p11 bra 	$L__BB11_22;
	ld.global.u32 	%r264, [%rd6+140];
	xor.b32  	%r345, %r345, %r264;
	ld.global.u32 	%r265, [%rd6+144];
	xor.b32  	%r344, %r344, %r265;
	ld.global.u32 	%r266, [%rd6+148];
	xor.b32  	%r343, %r343, %r266;
	ld.global.u32 	%r267, [%rd6+152];
	xor.b32  	%r342, %r342, %r267;
	ld.global.u32 	%r268, [%rd6+156];
	xor.b32  	%r341, %r341, %r268;
$L__BB11_22:
	and.b32  	%r270, %r211, 256;
	setp.eq.s32 	%p12, %r270, 0;
	@%p12 bra 	$L__BB11_24;
	ld.global.u32 	%r271, [%rd6+160];
	xor.b32  	%r345, %r345, %r271;
	ld.global.u32 	%r272, [%rd6+164];
	xor.b32  	%r344, %r344, %r272;
	ld.global.u32 	%r273, [%rd6+168];
	xor.b32  	%r343, %r343, %r273;
	ld.global.u32 	%r274, [%rd6+172];
	xor.b32  	%r342, %r342, %r274;
	ld.global.u32 	%r275, [%rd6+176];
	xor.b32  	%r341, %r341, %r275;
$L__BB11_24:
	and.b32  	%r277, %r211, 512;
	setp.eq.s32 	%p13, %r277, 0;
	@%p13 bra 	$L__BB11_26;
	ld.global.u32 	%r278, [%rd6+180];
	xor.b32  	%r345, %r345, %r278;
	ld.global.u32 	%r279, [%rd6+184];
	xor.b32  	%r344, %r344, %r279;
	ld.global.u32 	%r280, [%rd6+188];
	xor.b32  	%r343, %r343, %r280;
	ld.global.u32 	%r281, [%rd6+192];
	xor.b32  	%r342, %r342, %r281;
	ld.global.u32 	%r282, [%rd6+196];
	xor.b32  	%r341, %r341, %r282;
$L__BB11_26:
	and.b32  	%r284, %r211, 1024;
	setp.eq.s32 	%p14, %r284, 0;
	@%p14 bra 	$L__BB11_28;
	ld.global.u32 	%r285, [%rd6+200];
	xor.b32  	%r345, %r345, %r285;
	ld.global.u32 	%r286, [%rd6+204];
	xor.b32  	%r344, %r344, %r286;
	ld.global.u32 	%r287, [%rd6+208];
	xor.b32  	%r343, %r343, %r287;
	ld.global.u32 	%r288, [%rd6+212];
	xor.b32  	%r342, %r342, %r288;
	ld.global.u32 	%r289, [%rd6+216];
	xor.b32  	%r341, %r341, %r289;
$L__BB11_28:
	and.b32  	%r291, %r211, 2048;
	setp.eq.s32 	%p15, %r291, 0;
	@%p15 bra 	$L__BB11_30;
	ld.global.u32 	%r292, [%rd6+220];
	xor.b32  	%r345, %r345, %r292;
	ld.global.u32 	%r293, [%rd6+224];
	xor.b32  	%r344, %r344, %r293;
	ld.global.u32 	%r294, [%rd6+228];
	xor.b32  	%r343, %r343, %r294;
	ld.global.u32 	%r295, [%rd6+232];
	xor.b32  	%r342, %r342, %r295;
	ld.global.u32 	%r296, [%rd6+236];
	xor.b32  	%r341, %r341, %r296;
$L__BB11_30:
	and.b32  	%r298, %r211, 4096;
	setp.eq.s32 	%p16, %r298, 0;
	@%p16 bra 	$L__BB11_32;
	ld.global.u32 	%r299, [%rd6+240];
	xor.b32  	%r345, %r345, %r299;
	ld.global.u32 	%r300, [%rd6+244];
	xor.b32  	%r344, %r344, %r300;
	ld.global.u32 	%r301, [%rd6+248];
	xor.b32  	%r343, %r343, %r301;
	ld.global.u32 	%r302, [%rd6+252];
	xor.b32  	%r342, %r342, %r302;
	ld.global.u32 	%r303, [%rd6+256];
	xor.b32  	%r341, %r341, %r303;
$L__BB11_32:
	and.b32  	%r305, %r211, 8192;
	setp.eq.s32 	%p17, %r305, 0;
	@%p17 bra 	$L__BB11_34;
	ld.global.u32 	%r306, [%rd6+260];
	xor.b32  	%r345, %r345, %r306;
	ld.global.u32 	%r307, [%rd6+264];
	xor.b32  	%r344, %r344, %r307;
	ld.global.u32 	%r308, [%rd6+268];
	xor.b32  	%r343, %r343, %r308;
	ld.global.u32 	%r309, [%rd6+272];
	xor.b32  	%r342, %r342, %r309;
	ld.global.u32 	%r310, [%rd6+276];
	xor.b32  	%r341, %r341, %r310;
$L__BB11_34:
	and.b32  	%r312, %r211, 16384;
	setp.eq.s32 	%p18, %r312, 0;
	@%p18 bra 	$L__BB11_36;
	ld.global.u32 	%r313, [%rd6+280];
	xor.b32  	%r345, %r345, %r313;
	ld.global.u32 	%r314, [%rd6+284];
	xor.b32  	%r344, %r344, %r314;
	ld.global.u32 	%r315, [%rd6+288];
	xor.b32  	%r343, %r343, %r315;
	ld.global.u32 	%r316, [%rd6+292];
	xor.b32  	%r342, %r342, %r316;
	ld.global.u32 	%r317, [%rd6+296];
	xor.b32  	%r341, %r341, %r317;
$L__BB11_36:
	and.b32  	%r319, %r211, 32768;
	setp.eq.s32 	%p19, %r319, 0;
	@%p19 bra 	$L__BB11_38;
	ld.global.u32 	%r320, [%rd6+300];
	xor.b32  	%r345, %r345, %r320;
	ld.global.u32 	%r321, [%rd6+304];
	xor.b32  	%r344, %r344, %r321;
	ld.global.u32 	%r322, [%rd6+308];
	xor.b32  	%r343, %r343, %r322;
	ld.global.u32 	%r323, [%rd6+312];
	xor.b32  	%r342, %r342, %r323;
	ld.global.u32 	%r324, [%rd6+316];
	xor.b32  	%r341, %r341, %r324;
$L__BB11_38:
	add.s32 	%r340, %r340, 16;
	setp.ne.s32 	%p20, %r340, 32;
	@%p20 bra 	$L__BB11_6;
	mad.lo.s32 	%r325, %r334, -31, %r11;
	add.s32 	%r334, %r325, 1;
	setp.ne.s32 	%p21, %r334, 5;
	@%p21 bra 	$L__BB11_5;
	st.global.u32 	[%rd2+4], %r345;
	st.global.u32 	[%rd2+8], %r344;
	st.global.u32 	[%rd2+12], %r343;
	st.global.u32 	[%rd2+16], %r342;
	st.global.u32 	[%rd2+20], %r341;
	add.s32 	%r328, %r328, 1;
	setp.lt.u32 	%p22, %r328, %r2;
	@%p22 bra 	$L__BB11_4;
$L__BB11_41:
	shr.u64 	%rd7, %rd18, 2;
	add.s32 	%r327, %r327, 1;
	setp.gt.u64 	%p23, %rd18, 3;
	mov.u64 	%rd18, %rd7;
	@%p23 bra 	$L__BB11_2;
$L__BB11_42:
	mov.b32 	%r326, 0;
	st.global.v2.u32 	[%rd2+24], {%r326, %r326};
	st.global.u32 	[%rd2+32], %r326;
	mov.b64 	%rd17, 0;
	st.global.u64 	[%rd2+40], %rd17;
	ret;

}
.entry _ZN3mhd19FillNormally_kernelEP7double2P17curandStateXORWOWjj(
	.param .u64 .ptr .align 1 _ZN3mhd19FillNormally_kernelEP7double2P17curandStateXORWOWjj_param_0,
	.param .u64 .ptr .align 1 _ZN3mhd19FillNormally_kernelEP7double2P17curandStateXORWOWjj_param_1,
	.param .u32 _ZN3mhd19FillNormally_kernelEP7double2P17curandStateXORWOWjj_param_2,
	.param .u32 _ZN3mhd19FillNormally_kernelEP7double2P17curandStateXORWOWjj_param_3
)
{
	.reg .pred 	%p<14>;
	.reg .b32 	%r<71>;
	.reg .b32 	%f<5>;
	.reg .b64 	%rd<17>;
	.reg .b64 	%fd<109>;

	ld.param.u64 	%rd2, [_ZN3mhd19FillNormally_kernelEP7double2P17curandStateXORWOWjj_param_0];
	ld.param.u64 	%rd3, [_ZN3mhd19FillNormally_kernelEP7double2P17curandStateXORWOWjj_param_1];
	ld.param.u32 	%r14, [_ZN3mhd19FillNormally_kernelEP7double2P17curandStateXORWOWjj_param_2];
	ld.param.u32 	%r15, [_ZN3mhd19FillNormally_kernelEP7double2P17curandStateXORWOWjj_param_3];
	mov.u32 	%r16, %ctaid.x;
	mov.u32 	%r17, %ntid.x;
	mov.u32 	%r18, %tid.x;
	mad.lo.s32 	%r19, %r16, %r17, %r18;
	mov.u32 	%r20, %ctaid.y;
	mov.u32 	%r21, %ntid.y;
	mov.u32 	%r22, %tid.y;
	mad.lo.s32 	%r23, %r20, %r21, %r22;
	shr.u32 	%r24, %r14, 1;
	mad.lo.s32 	%r25, %r19, %r24, %r19;
	add.s32 	%r1, %r25, %r23;
	setp.gt.u32 	%p1, %r19, %r24;
	selp.b32 	%r26, %r14, 0, %p1;
	sub.s32 	%r27, %r19, %r26;
	mul.lo.s32 	%r28, %r23, %r23;
	mad.lo.s32 	%r29, %r27, %r27, %r28;
	cvt.rn.f64.u32 	%fd20, %r29;
	sqrt.rn.f64 	%fd1, %fd20;
	setp.eq.s32 	%p2, %r29, 0;
	mov.f64 	%fd105, 0d0000000000000000;
	@%p2 bra 	$L__BB12_5;
	mul.lo.s32 	%r2, %r14, %r14;
	neg.f64 	%fd21, %fd1;
	mul.f64 	%fd22, %fd1, %fd21;
	mul.lo.s32 	%r30, %r15, %r15;
	cvt.rn.f64.u32 	%fd23, %r30;
	add.f64 	%fd24, %fd23, %fd23;
	div.rn.f64 	%fd2, %fd22, %fd24;
	fma.rn.f64 	%fd25, %fd2, 0d3FF71547652B82FE, 0d4338000000000000;
	{
	.reg .b32 %temp; 
	mov.b64 	{%r3, %temp}, %fd25;
	}
	mov.f64 	%fd26, 0dC338000000000000;
	add.rn.f64 	%fd27, %fd25, %fd26;
	fma.rn.f64 	%fd28, %fd27, 0dBFE62E42FEFA39EF, %fd2;
	fma.rn.f64 	%fd29, %fd27, 0dBC7ABC9E3B39803F, %fd28;
	fma.rn.f64 	%fd30, %fd29, 0d3E5ADE1569CE2BDF, 0d3E928AF3FCA213EA;
	fma.rn.f64 	%fd31, %fd30, %fd29, 0d3EC71DEE62401315;
	fma.rn.f64 	%fd32, %fd31, %fd29, 0d3EFA01997C89EB71;
	fma.rn.f64 	%fd33, %fd32, %fd29, 0d3F2A01A014761F65;
	fma.rn.f64 	%fd34, %fd33, %fd29, 0d3F56C16C1852B7AF;
	fma.rn.f64 	%fd35, %fd34, %fd29, 0d3F81111111122322;
	fma.rn.f64 	%fd36, %fd35, %fd29, 0d3FA55555555502A1;
	fma.rn.f64 	%fd37, %fd36, %fd29, 0d3FC5555555555511;
	fma.rn.f64 	%fd38, %fd37, %fd29, 0d3FE000000000000B;
	fma.rn.f64 	%fd39, %fd38, %fd29, 0d3FF0000000000000;
	fma.rn.f64 	%fd40, %fd39, %fd29, 0d3FF0000000000000;
	{
	.reg .b32 %temp; 
	mov.b64 	{%r4, %temp}, %fd40;
	}
	{
	.reg .b32 %temp; 
	mov.b64 	{%temp, %r5}, %fd40;
	}
	shl.b32 	%r31, %r3, 20;
	add.s32 	%r32, %r31, %r5;
	mov.b64 	%fd104, {%r4, %r32};
	{
	.reg .b32 %temp; 
	mov.b64 	{%temp, %r33}, %fd2;
	}
	mov.b32 	%f2, %r33;
	abs.f32 	%f1, %f2;
	setp.lt.f32 	%p3, %f1, 0f4086232B;
	@%p3 bra 	$L__BB12_4;
	setp.lt.f64 	%p4, %fd2, 0d0000000000000000;
	add.f64 	%fd41, %fd2, 0d7FF0000000000000;
	selp.f64 	%fd104, 0d0000000000000000, %fd41, %p4;
	setp.geu.f32 	%p5, %f1, 0f40874800;
	@%p5 bra 	$L__BB12_4;
	shr.u32 	%r34, %r3, 31;
	add.s32 	%r35, %r3, %r34;
	shr.s32 	%r36, %r35, 1;
	shl.b32 	%r37, %r36, 20;
	add.s32 	%r38, %r5, %r37;
	mov.b64 	%fd42, {%r4, %r38};
	sub.s32 	%r39, %r3, %r36;
	shl.b32 	%r40, %r39, 20;
	add.s32 	%r41, %r40, 1072693248;
	mov.b32 	%r42, 0;
	mov.b64 	%fd43, {%r42, %r41};
	mul.f64 	%fd104, %fd43, %fd42;
$L__BB12_4:
	cvt.rn.f64.u32 	%fd44, %r2;
	mul.f64 	%fd45, %fd104, %fd44;
	sqrt.rn.f64 	%fd46, %fd1;
	div.rn.f64 	%fd105, %fd45, %fd46;
$L__BB12_5:
	cvta.to.global.u64 	%rd4, %rd3;
	mul.wide.s32 	%rd5, %r1, 48;
	add.s64 	%rd6, %rd4, %rd5;
	ld.global.v2.u32 	{%r43, %r44}, [%rd6];
	shr.u32 	%r45, %r44, 2;
	xor.b32  	%r46, %r45, %r44;
	ld.global.v2.u32 	{%r47, %r48}, [%rd6+8];
	ld.global.v2.u32 	{%r49, %r50}, [%rd6+16];
	st.global.v2.u32 	[%rd6+8], {%r48, %r49};
	shl.b32 	%r51, %r50, 4;
	shl.b32 	%r52, %r46, 1;
	xor.b32  	%r53, %r52, %r51;
	xor.b32  	%r54, %r53, %r46;
	xor.b32  	%r55, %r54, %r50;
	st.global.v2.u32 	[%rd6+16], {%r50, %r55};
	add.s32 	%r56, %r43, 362437;
	st.global.v2.u32 	[%rd6], {%r56, %r47};
	add.s32 	%r57, %r55, %r56;
	cvt.rn.f32.u32 	%f3, %r57;
	fma.rn.f32 	%f4, %f3, 0f2F800000, 0f2F000000;
	cvt.f64.f32 	%fd47, %f4;
	mul.f64 	%fd9, %fd47, 0d401921FB54442D18;
	setp.neu.f64 	%p6, %fd9, 0d7FF0000000000000;
	@%p6 bra 	$L__BB12_7;
	mov.f64 	%fd53, 0d0000000000000000;
	mov.f64 	%fd54, 0d7FF0000000000000;
	mul.rn.f64 	%fd107, %fd54, %fd53;
	mov.b32 	%r69, 1;
	bra.uni 	$L__BB12_10;
$L__BB12_7:
	mul.f64 	%fd48, %fd9, 0d3FE45F306DC9C883;
	cvt.rni.s32.f64 	%r68, %fd48;
	cvt.rn.f64.s32 	%fd49, %r68;
	fma.rn.f64 	%fd50, %fd49, 0dBFF921FB54442D18, %fd9;
	fma.rn.f64 	%fd51, %fd49, 0dBC91A62633145C00, %fd50;
	fma.rn.f64 	%fd107, %fd49, 0dB97B839A252049C0, %fd51;
	setp.ltu.f64 	%p7, %fd9, 0d41E0000000000000;
	@%p7 bra 	$L__BB12_9;
	{ // callseq 0, 0
	.param .b64 param0;
	st.param.f64 	[param0], %fd9;
	.param .align 16 .b8 retval0[16];
	call.uni (retval0), 
	__internal_trig_reduction_slowpathd, 
	(
	param0
	);
	ld.param.f64 	%fd107, [retval0];
	ld.param.b32 	%r68, [retval0+8];
	} // callseq 0
$L__BB12_9:
	add.s32 	%r69, %r68, 1;
$L__BB12_10:
	setp.neu.f64 	%p8, %fd9, 0d7FF0000000000000;
	shl.b32 	%r60, %r69, 6;
	cvt.u64.u32 	%rd7, %r60;
	and.b64  	%rd8, %rd7, 64;
	mov.u64 	%rd9, __cudart_sin_cos_coeffs;
	add.s64 	%rd10, %rd9, %rd8;
	mul.rn.f64 	%fd55, %fd107, %fd107;
	and.b32  	%r61, %r69, 1;
	setp.eq.b32 	%p9, %r61, 1;
	selp.f64 	%fd56, 0dBDA8FF8320FD8164, 0d3DE5DB65F9785EBA, %p9;
	ld.global.nc.v2.f64 	{%fd57, %fd58}, [%rd10];
	fma.rn.f64 	%fd59, %fd56, %fd55, %fd57;
	fma.rn.f64 	%fd60, %fd59, %fd55, %fd58;
	ld.global.nc.v2.f64 	{%fd61, %fd62}, [%rd10+16];
	fma.rn.f64 	%fd63, %fd60, %fd55, %fd61;
	fma.rn.f64 	%fd64, %fd63, %fd55, %fd62;
	ld.global.nc.v2.f64 	{%fd65, %fd66}, [%rd10+32];
	fma.rn.f64 	%fd67, %fd64, %fd55, %fd65;
	fma.rn.f64 	%fd68, %fd67, %fd55, %fd66;
	fma.rn.f64 	%fd69, %fd68, %fd107, %fd107;
	fma.rn.f64 	%fd70, %fd68, %fd55, 0d3FF0000000000000;
	selp.f64 	%fd71, %fd70, %fd69, %p9;
	and.b32  	%r62, %r69, 2;
	setp.eq.s32 	%p10, %r62, 0;
	mov.f64 	%fd72, 0d0000000000000000;
	sub.f64 	%fd73, %fd72, %fd71;
	selp.f64 	%fd74, %fd71, %fd73, %p10;
	mul.f64 	%fd75, %fd105, %fd74;
	cvta.to.global.u64 	%rd11, %rd2;
	mul.wide.s32 	%rd12, %r1, 16;
	add.s64 	%rd1, %rd11, %rd12;
	st.global.f64 	[%rd1], %fd75;
	@%p8 bra 	$L__BB12_12;
	mov.f64 	%fd81, 0d0000000000000000;
	mov.f64 	%fd82, 0d7FF0000000000000;
	mul.rn.f64 	%fd108, %fd82, %fd81;
	mov.b32 	%r70, 0;
	bra.uni 	$L__BB12_14;
$L__BB12_12:
	mul.f64 	%fd76, %fd9, 0d3FE45F306DC9C883;
	cvt.rni.s32.f64 	%r70, %fd76;
	cvt.rn.f64.s32 	%fd77, %r70;
	fma.rn.f64 	%fd78, %fd77, 0dBFF921FB54442D18, %fd9;
	fma.rn.f64 	%fd79, %fd77, 0dBC91A62633145C00, %fd78;
	fma.rn.f64 	%fd108, %fd77, 0dB97B839A252049C0, %fd79;
	setp.ltu.f64 	%p11, %fd9, 0d41E0000000000000;
	@%p11 bra 	$L__BB12_14;
	{ // callseq 1, 0
	.param .b64 param0;
	st.param.f64 	[param0], %fd9;
	.param .align 16 .b8 retval0[16];
	call.uni (retval0), 
	__internal_trig_reduction_slowpathd, 
	(
	param0
	);
	ld.param.f64 	%fd108, [retval0];
	ld.param.b32 	%r70, [retval0+8];
	} // callseq 1
$L__BB12_14:
	shl.b32 	%r65, %r70, 6;
	cvt.u64.u32 	%rd13, %r65;
	and.b64  	%rd14, %rd13, 64;
	add.s64 	%rd16, %rd9, %rd14;
	mul.rn.f64 	%fd83, %fd108, %fd108;
	and.b32  	%r66, %r70, 1;
	setp.eq.b32 	%p12, %r66, 1;
	selp.f64 	%fd84, 0dBDA8FF8320FD8164, 0d3DE5DB65F9785EBA, %p12;
	ld.global.nc.v2.f64 	{%fd85, %fd86}, [%rd16];
	fma.rn.f64 	%fd87, %fd84, %fd83, %fd85;
	fma.rn.f64 	%fd88, %fd87, %fd83, %fd86;
	ld.global.nc.v2.f64 	{%fd89, %fd90}, [%rd16+16];
	fma.rn.f64 	%fd91, %fd88, %fd83, %fd89;
	fma.rn.f64 	%fd92, %fd91, %fd83, %fd90;
	ld.global.nc.v2.f64 	{%fd93, %fd94}, [%rd16+32];
	fma.rn.f64 	%fd95, %fd92, %fd83, %fd93;
	fma.rn.f64 	%fd96, %fd95, %fd83, %fd94;
	fma.rn.f64 	%fd97, %fd96, %fd108, %fd108;
	fma.rn.f64 	%fd98, %fd96, %fd83, 0d3FF0000000000000;
	selp.f64 	%fd99, %fd98, %fd97, %p12;
	and.b32  	%r67, %r70, 2;
	setp.eq.s32 	%p13, %r67, 0;
	mov.f64 	%fd100, 0d0000000000000000;
	sub.f64 	%fd101, %fd100, %fd99;
	selp.f64 	%fd102, %fd99, %fd101, %p13;
	mul.f64 	%fd103, %fd105, %fd102;
	st.global.f64 	[%rd1+8], %fd103;
	ret;

}
.func  (.param .align 16 .b8 func_retval0[16]) __internal_trig_reduction_slowpathd(
	.param .b64 __internal_trig_reduction_slowpathd_param_0
)
{
	.local .align 8 .b8 	__local_depot13[40];
	.reg .b64 	%SP;
	.reg .b64 	%SPL;
	.reg .pred 	%p<10>;
	.reg .b32 	%r<47>;
	.reg .b64 	%rd<74>;
	.reg .b64 	%fd<5>;

	mov.u64 	%SPL, __local_depot13;
	ld.param.f64 	%fd4, [__internal_trig_reduction_slowpathd_param_0];
	add.u64 	%rd1, %SPL, 0;
	{
	.reg .b32 %temp; 
	mov.b64 	{%temp, %r1}, %fd4;
	}
	shr.u32 	%r2, %r1, 20;
	and.b32  	%r3, %r2, 2047;
	setp.eq.s32 	%p1, %r3, 2047;
	mov.b32 	%r46, 0;
	@%p1 bra 	$L__BB13_9;
	add.s32 	%r20, %r3, -1024;
	mov.b64 	%rd20, %fd4;
	shl.b64 	%rd2, %rd20, 11;
	shr.u32 	%r4, %r20, 6;
	sub.s32 	%r45, 15, %r4;
	sub.s32 	%r21, 19, %r4;
	setp.lt.u32 	%p2, %r20, 128;
	selp.b32 	%r6, 18, %r21, %p2;
	setp.ge.s32 	%p3, %r45, %r6;
	mov.b64 	%rd70, 0;
	@%p3 bra 	$L__BB13_4;
	add.s32 	%r23, %r6, %r4;
	neg.s32 	%r43, %r23;
	or.b64  	%rd3, %rd2, -9223372036854775808;
	mov.b64 	%rd70, 0;
	mov.b32 	%r42, 0;
	mov.u64 	%rd25, __cudart_i2opi_d;
	mov.u32 	%r44, %r45;
$L__BB13_3:
	.pragma "nounroll";
	mul.wide.s32 	%rd22, %r42, 8;
	add.s64 	%rd23, %rd1, %rd22;
	mul.wide.s32 	%rd24, %r44, 8;
	add.s64 	%rd26, %rd25, %rd24;
	ld.global.nc.u64 	%rd27, [%rd26];
	{
	.reg .u32 %r0, %r1, %r2, %r3, %alo, %ahi, %blo, %bhi, %clo, %chi;
	mov.b64 	{%alo,%ahi}, %rd27;
	mov.b64 	{%blo,%bhi}, %rd3;
	mov.b64 	{%clo,%chi}, %rd70;
	mad.lo.cc.u32 	%r0, %alo, %blo, %clo;
	madc.hi.cc.u32 	%r1, %alo, %blo, %chi;
	madc.hi.u32 	%r2, %alo, %bhi, 0;
	mad.lo.cc.u32 	%r1, %alo, %bhi, %r1;
	madc.hi.cc.u32 	%r2, %ahi, %blo, %r2;
	madc.hi.u32 	%r3, %ahi, %bhi, 0;
	mad.lo.cc.u32 	%r1, %ahi, %blo, %r1;
	madc.lo.cc.u32 	%r2, %ahi, %bhi, %r2;
	addc.u32 	%r3, %r3, 0;
	mov.b64 	%rd28, {%r0,%r1};
	mov.b64 	%rd70, {%r2,%r3};
	}
	st.local.u64 	[%rd23], %rd28;
	add.s32 	%r44, %r44, 1;
	add.s32 	%r43, %r43, 1;
	add.s32 	%r42, %r42, 1;
	setp.ne.s32 	%p4, %r43, -15;
	mov.u32 	%r45, %r6;
	@%p4 bra 	$L__BB13_3;
$L__BB13_4:
	cvt.s64.s32 	%rd29, %r45;
	cvt.u64.u32 	%rd30, %r4;
	add.s64 	%rd31, %rd30, %rd29;
	shl.b64 	%rd32, %rd31, 3;
	add.s64 	%rd33, %rd1, %rd32;
	st.local.u64 	[%rd33+-120], %rd70;
	and.b32  	%r15, %r2, 63;
	ld.local.u64 	%rd72, [%rd1+16];
	ld.local.u64 	%rd71, [%rd1+24];
	setp.eq.s32 	%p5, %r15, 0;
	@%p5 bra 	$L__BB13_6;
	shl.b64 	%rd34, %rd71, %r15;
	shr.u64 	%rd35, %rd72, 1;
	xor.b32  	%r24, %r15, 63;
	shr.u64 	%rd36, %rd35, %r24;
	or.b64  	%rd71, %rd34, %rd36;
	ld.local.u64 	%rd37, [%rd1+8];
	shl.b64 	%rd38, %rd72, %r15;
	shr.u64 	%rd39, %rd37, 1;
	shr.u64 	%rd40, %rd39, %r24;
	or.b64  	%rd72, %rd38, %rd40;
$L__BB13_6:
	and.b32  	%r25, %r1, -2147483648;
	shr.u64 	%rd41, %rd71, 62;
	cvt.u32.u64 	%r26, %rd41;
	mov.b64 	{%r27, %r28}, %rd71;
	mov.b64 	{%r29, %r30}, %rd72;
	shf.l.wrap.b32 	%r31, %r30, %r27, 2;
	shf.l.wrap.b32 	%r32, %r27, %r28, 2;
	mov.b64 	%rd42, {%r31, %r32};
	shl.b64 	%rd43, %rd72, 2;
	shr.u64 	%rd44, %rd42, 63;
	cvt.u32.u64 	%r33, %rd44;
	add.s32 	%r34, %r33, %r26;
	setp.eq.s32 	%p6, %r25, 0;
	neg.s32 	%r35, %r34;
	selp.b32 	%r46, %r34, %r35, %p6;
	setp.gt.s64 	%p7, %rd42, -1;
	mov.b64 	%rd45, 0;
	{
	.reg .u32 %r0, %r1, %r2, %r3, %a0, %a1, %a2, %a3, %b0, %b1, %b2, %b3;
	mov.b64 	{%a0,%a1}, %rd45;
	mov.b64 	{%a2,%a3}, %rd45;
	mov.b64 	{%b0,%b1}, %rd43;
	mov.b64 	{%b2,%b3}, %rd42;
	sub.cc.u32 	%r0, %a0, %b0;
	subc.cc.u32 	%r1, %a1, %b1;
	subc.cc.u32 	%r2, %a2, %b2;
	subc.u32 	%r3, %a3, %b3;
	mov.b64 	%rd46, {%r0,%r1};
	mov.b64 	%rd47, {%r2,%r3};
	}
	xor.b32  	%r36, %r25, -2147483648;
	selp.b64 	%rd73, %rd42, %rd47, %p7;
	selp.b64 	%rd14, %rd43, %rd46, %p7;
	selp.b32 	%r17, %r25, %r36, %p7;
	clz.b64 	%r37, %rd73;
	cvt.u64.u32 	%rd15, %r37;
	setp.eq.s32 	%p8, %r37, 0;
	@%p8 bra 	$L__BB13_8;
	cvt.u32.u64 	%r38, %rd15;
	and.b32  	%r39, %r38, 63;
	shl.b64 	%rd48, %rd73, %r39;
	shr.u64 	%rd49, %rd14, 1;
	not.b32 	%r40, %r38;
	and.b32  	%r41, %r40, 63;
	shr.u64 	%rd50, %rd49, %r41;
	or.b64  	%rd73, %rd48, %rd50;
$L__BB13_8:
	mov.b64 	%rd51, -3958705157555305931;
	{
	.reg .u32 %r0, %r1, %r2, %r3, %alo, %ahi, %blo, %bhi;
	mov.b64 	{%alo,%ahi}, %rd73;
	mov.b64 	{%blo,%bhi}, %rd51;
	mul.lo.u32 	%r0, %alo, %blo;
	mul.hi.u32 	%r1, %alo, %blo;
	mad.lo.cc.u32 	%r1, %alo, %bhi, %r1;
	madc.hi.u32 	%r2, %alo, %bhi, 0;
	mad.lo.cc.u32 	%r1, %ahi, %blo, %r1;
	madc.hi.cc.u32 	%r2, %ahi, %blo, %r2;
	madc.hi.u32 	%r3, %ahi, %bhi, 0;
	mad.lo.cc.u32 	%r2, %ahi, %bhi, %r2;
	addc.u32 	%r3, %r3, 0;
	mov.b64 	%rd52, {%r0,%r1};
	mov.b64 	%rd53, {%r2,%r3};
	}
	setp.gt.s64 	%p9, %rd53, 0;
	{
	.reg .u32 %r0, %r1, %r2, %r3, %a0, %a1, %a2, %a3, %b0, %b1, %b2, %b3;
	mov.b64 	{%a0,%a1}, %rd52;
	mov.b64 	{%a2,%a3}, %rd53;
	mov.b64 	{%b0,%b1}, %rd52;
	mov.b64 	{%b2,%b3}, %rd53;
	add.cc.u32 	%r0, %a0, %b0;
	addc.cc.u32 	%r1, %a1, %b1;
	addc.cc.u32 	%r2, %a2, %b2;
	addc.u32 	%r3, %a3, %b3;
	mov.b64 	%rd54, {%r0,%r1};
	mov.b64 	%rd55, {%r2,%r3};
	}
	selp.b64 	%rd56, %rd55, %rd53, %p9;
	selp.s64 	%rd57, -1, 0, %p9;
	sub.s64 	%rd58, %rd57, %rd15;
	cvt.u64.u32 	%rd59, %r17;
	shl.b64 	%rd60, %rd59, 32;
	add.s64 	%rd61, %rd56, 1;
	shr.u64 	%rd62, %rd61, 10;
	add.s64 	%rd63, %rd62, 1;
	shr.u64 	%rd64, %rd63, 1;
	shl.b64 	%rd65, %rd58, 52;
	add.s64 	%rd66, %rd65, %rd64;
	add.s64 	%rd67, %rd66, 4602678819172646912;
	or.b64  	%rd68, %rd67, %rd60;
	mov.b64 	%fd4, %rd68;
$L__BB13_9:
	st.param.f64 	[func_retval0], %fd4;
	st.param.b32 	[func_retval0+8], %r46;
	ret;

}


// ===== COMPILED SASS (sm_100) =====

	.target	sm_100

	.elftype	@"ET_EXEC"


//--------------------- .note.nv.tkinfo           --------------------------
	.section	.note.nv.tkinfo,"",@"SHT_NOTE"
	.sectionflags	@"SHF_NOTE_NV_TKINFO"
	.tkinfo
        /*0018*/ 	.word	0x00000002
        /*0030*/ 	.string	""
        /*0030*/ 	.string	"ptxas"
        /*0030*/ 	.string	"Cuda compilation tools, release 13.0, V13.0.88"
        /*0030*/ 	.string	"Build cuda_13.0.r13.0/compiler.36424714_0"
        /*0030*/ 	.string	"-arch sm_100 -m 64 "



//--------------------- .note.nv.cuinfo           --------------------------
	.section	.note.nv.cuinfo,"",@"SHT_NOTE"
	.sectionflags	@"SHF_NOTE_NV_CUINFO"
        /*0018*/ 	.short	0x0002
        /*001a*/ 	.short	0x0064
        /*001c*/ 	.short	0x0082
	.zero		2


//--------------------- .nv.info                  --------------------------
	.section	.nv.info,"",@"SHT_CUDA_INFO"
	.align	4


	//----- nvinfo : EIATTR_REGCOUNT
	.align		4
        /*0000*/ 	.byte	0x04, 0x2f
        /*0002*/ 	.short	(.L_12 - .L_11)
	.align		4
.L_11:
        /*0004*/ 	.word	index@(_ZN3mhd17MultDouble_kernelEPdjdS0_)
        /*0008*/ 	.word	0x0000000c


	//----- nvinfo : EIATTR_FRAME_SIZE
	.align		4
.L_12:
        /*000c*/ 	.byte	0x04, 0x11
        /*000e*/ 	.short	(.L_14 - .L_13)
	.align		4
.L_13:
        /*0010*/ 	.word	index@(_ZN3mhd17MultDouble_kernelEPdjdS0_)
        /*0014*/ 	.word	0x00000000


	//----- nvinfo : EIATTR_REGCOUNT
	.align		4
.L_14:
        /*0018*/ 	.byte	0x04, 0x2f
        /*001a*/ 	.short	(.L_16 - .L_15)
	.align		4
.L_15:
        /*001c*/ 	.word	index@(_ZN3mhd18MultComplex_kernelEPK7double2jdPS0_)
        /*0020*/ 	.word	0x00000010


	//----- nvinfo : EIATTR_FRAME_SIZE
	.align		4
.L_16:
        /*0024*/ 	.byte	0x04, 0x11
        /*0026*/ 	.short	(.L_18 - .L_17)
	.align		4
.L_17:
        /*0028*/ 	.word	index@(_ZN3mhd18MultComplex_kernelEPK7double2jdPS0_)
        /*002c*/ 	.word	0x00000000


	//----- nvinfo : EIATTR_REGCOUNT
	.align		4
.L_18:
        /*0030*/ 	.byte	0x04, 0x2f
        /*0032*/ 	.short	(.L_20 - .L_19)
	.align		4
.L_19:
        /*0034*/ 	.word	index@(_ZN3mhd14DiffByX_kernelEPK7double2jPS0_)
        /*0038*/ 	.word	0x0000000e


	//----- nvinfo : EIATTR_FRAME_SIZE
	.align		4
.L_20:
        /*003c*/ 	.byte	0x04, 0x11
        /*003e*/ 	.short	(.L_22 - .L_21)
	.align		4
.L_21:
        /*0040*/ 	.word	index@(_ZN3mhd14DiffByX_kernelEPK7double2jPS0_)
        /*0044*/ 	.word	0x00000000


	//----- nvinfo : EIATTR_REGCOUNT
	.align		4
.L_22:
        /*0048*/ 	.byte	0x04, 0x2f
        /*004a*/ 	.short	(.L_24 - .L_23)
	.align		4
.L_23:
        /*004c*/ 	.word	index@(_ZN3mhd14DiffByY_kernelEPK7double2jPS0_)
        /*0050*/ 	.word	0x0000000e


	//----- nvinfo : EIATTR_FRAME_SIZE
	.align		4
.L_24:
        /*0054*/ 	.byte	0x04, 0x11
        /*0056*/ 	.short	(.L_26 - .L_25)
	.align		4
.L_25:
        /*0058*/ 	.word	index@(_ZN3mhd14DiffByY_kernelEPK7double2jPS0_)
        /*005c*/ 	.word	0x00000000


	//----- nvinfo : EIATTR_REGCOUNT
	.align		4
.L_26:
        /*0060*/ 	.byte	0x04, 0x2f
        /*0062*/ 	.short	(.L_28 - .L_27)
	.align		4
.L_27:
        /*0064*/ 	.word	index@(_ZN3mhd21LaplasOperator_kernelEPK7double2jPS0_)
        /*0068*/ 	.word	0x00000012


	//----- nvinfo : EIATTR_FRAME_SIZE
	.align		4
.L_28:
        /*006c*/ 	.byte	0x04, 0x11
        /*006e*/ 	.short	(.L_30 - .L_29)
	.align		4
.L_29:
        /*0070*/ 	.word	index@(_ZN3mhd21LaplasOperator_kernelEPK7double2jPS0_)
        /*0074*/ 	.word	0x00000000


	//----- nvinfo : EIATTR_REGCOUNT
	.align		4
.L_30:
        /*0078*/ 	.byte	0x04, 0x2f
        /*007a*/ 	.short	(.L_32 - .L_31)
	.align		4
.L_31:
        /*007c*/ 	.word	index@(_ZN3mhd26MinusLaplasOperator_kernelEPK7double2jPS0_)
        /*0080*/ 	.word	0x00000012


	//----- nvinfo : EIATTR_FRAME_SIZE
	.align		4
.L_32:
        /*0084*/ 	.byte	0x04, 0x11
        /*0086*/ 	.short	(.L_34 - .L_33)
	.align		4
.L_33:
        /*0088*/ 	.word	index@(_ZN3mhd26MinusLaplasOperator_kernelEPK7double2jPS0_)
        /*008c*/ 	.word	0x00000000


	//----- nvinfo : EIATTR_REGCOUNT
	.align		4
.L_34:
        /*0090*/ 	.byte	0x04, 0x2f
        /*0092*/ 	.short	(.L_36 - .L_35)
	.align		4
.L_35:
        /*0094*/ 	.word	index@(_ZN3mhd28InverseLaplasOperator_kernelEPK7double2jPS0_)
        /*0098*/ 	.word	0x00000010


	//----- nvinfo : EIATTR_FRAME_SIZE
	.align		4
.L_36:
        /*009c*/ 	.byte	0x04, 0x11
        /*009e*/ 	.short	(.L_38 - .L_37)
	.align		4
.L_37:
        /*00a0*/ 	.word	index@($__internal_3_$__cuda_sm20_dblrcp_rn_slowpath_v3)
        /*00a4*/ 	.word	0x00000000


	//----- nvinfo : EIATTR_FRAME_SIZE
	.align		4
.L_38:
        /*00a8*/ 	.byte	0x04, 0x11
        /*00aa*/ 	.short	(.L_40 - .L_39)
	.align		4
.L_39:
        /*00ac*/ 	.word	index@(_ZN3mhd28InverseLaplasOperator_kernelEPK7double2jPS0_)
        /*00b0*/ 	.word	0x00000000


	//----- nvinfo : EIATTR_REGCOUNT
	.align		4
.L_40:
        /*00b4*/ 	.byte	0x04, 0x2f
        /*00b6*/ 	.short	(.L_42 - .L_41)
	.align		4
.L_41:
        /*00b8*/ 	.word	index@(_ZN3mhd33MinusInverseLaplasOperator_kernelEPK7double2jPS0_)
        /*00bc*/ 	.word	0x00000010


	//----- nvinfo : EIATTR_FRAME_SIZE
	.align		4
.L_42:
        /*00c0*/ 	.byte	0x04, 0x11
        /*00c2*/ 	.short	(.L_44 - .L_43)
	.align		4
.L_43:
        /*00c4*/ 	.word	index@($__internal_2_$__cuda_sm20_dblrcp_rn_slowpath_v3)
        /*00c8*/ 	.word	0x00000000


	//----- nvinfo : EIATTR_FRAME_SIZE
	.align		4
.L_44:
        /*00cc*/ 	.byte	0x04, 0x11
        /*00ce*/ 	.short	(.L_46 - .L_45)
	.align		4
.L_45:
        /*00d0*/ 	.word	index@(_ZN3mhd33MinusInverseLaplasOperator_kernelEPK7double2jPS0_)
        /*00d4*/ 	.word	0x00000000


	//----- nvinfo : EIATTR_REGCOUNT
	.align		4
.L_46:
        /*00d8*/ 	.byte	0x04, 0x2f
        /*00da*/ 	.short	(.L_48 - .L_47)
	.align		4
.L_47:
        /*00dc*/ 	.word	index@(_ZN3mhd10Max_kernelEPKdPd)
        /*00e0*/ 	.word	0x0000000e


	//----- nvinfo : EIATTR_FRAME_SIZE
	.align		4
.L_48:
        /*00e4*/ 	.byte	0x04, 0x11
        /*00e6*/ 	.short	(.L_50 - .L_49)
	.align		4
.L_49:
        /*00e8*/ 	.word	index@(_ZN3mhd10Max_kernelEPKdPd)
        /*00ec*/ 	.word	0x00000000


	//----- nvinfo : EIATTR_REGCOUNT
	.align		4
.L_50:
        /*00f0*/ 	.byte	0x04, 0x2f
        /*00f2*/ 	.short	(.L_52 - .L_51)
	.align		4
.L_51:
        /*00f4*/ 	.word	index@(_ZN3mhd22EnergyTransform_kernelEPdS0_S0_jd)
        /*00f8*/ 	.word	0x00000012


	//----- nvinfo : EIATTR_FRAME_SIZE
	.align		4
.L_52:
        /*00fc*/ 	.byte	0x04, 0x11
        /*00fe*/ 	.short	(.L_54 - .L_53)
	.align		4
.L_53:
        /*0100*/ 	.word	index@(_ZN3mhd22EnergyTransform_kernelEPdS0_S0_jd)
        /*0104*/ 	.word	0x00000000


	//----- nvinfo : EIATTR_REGCOUNT
	.align		4
.L_54:
        /*0108*/ 	.byte	0x04, 0x2f
        /*010a*/ 	.short	(.L_56 - .L_55)
	.align		4
.L_55:
        /*010c*/ 	.word	index@(_ZN3mhd22EnergyIntegrate_kernelEPdS0_)
        /*0110*/ 	.word	0x0000000e


	//----- nvinfo : EIATTR_FRAME_SIZE
	.align		4
.L_56:
        /*0114*/ 	.byte	0x04, 0x11
        /*0116*/ 	.short	(.L_58 - .L_57)
	.align		4
.L_57:
        /*0118*/ 	.word	index@(_ZN3mhd22EnergyIntegrate_kernelEPdS0_)
        /*011c*/ 	.word	0x00000000


	//----- nvinfo : EIATTR_REGCOUNT
	.align		4
.L_58:
        /*0120*/ 	.byte	0x04, 0x2f
        /*0122*/ 	.short	(.L_60 - .L_59)
	.align		4
.L_59:
        /*0124*/ 	.word	index@(_ZN3mhd10FillStatesEP17curandStateXORWOWjm)
        /*0128*/ 	.word	0x0000001f


	//----- nvinfo : EIATTR_FRAME_SIZE
	.align		4
.L_60:
        /*012c*/ 	.byte	0x04, 0x11
        /*012e*/ 	.short	(.L_62 - .L_61)
	.align		4
.L_61:
        /*0130*/ 	.word	index@(_ZN3mhd10FillStatesEP17curandStateXORWOWjm)
        /*0134*/ 	.word	0x00000000


	//----- nvinfo : EIATTR_REGCOUNT
	.align		4
.L_62:
        /*0138*/ 	.byte	0x04, 0x2f
        /*013a*/ 	.short	(.L_64 - .L_63)
	.align		4
.L_63:
        /*013c*/ 	.word	index@(_ZN3mhd19FillNormally_kernelEP7double2P17curandStateXORWOWjj)
        /*0140*/ 	.word	0x00000020


	//----- nvinfo : EIATTR_FRAME_SIZE
	.align		4
.L_64:
        /*0144*/ 	.byte	0x04, 0x11
        /*0146*/ 	.short	(.L_66 - .L_65)
	.align		4
.L_65:
        /*0148*/ 	.word	index@($_ZN3mhd19FillNormally_kernelEP7double2P17curandStateXORWOWjj$__internal_trig_reduction_slowpathd)
        /*014c*/ 	.word	0x00000028


	//----- nvinfo : EIATTR_FRAME_SIZE
	.align		4
.L_66:
        /*0150*/ 	.byte	0x04, 0x11
        /*0152*/ 	.short	(.L_68 - .L_67)
	.align		4
.L_67:
        /*0154*/ 	.word	index@($__internal_1_$__cuda_sm20_dsqrt_rn_f64_mediumpath_v1)
        /*0158*/ 	.word	0x00000028


	//----- nvinfo : EIATTR_FRAME_SIZE
	.align		4
.L_68:
        /*015c*/ 	.byte	0x04, 0x11
        /*015e*/ 	.short	(.L_70 - .L_69)
	.align		4
.L_69:
        /*0160*/ 	.word	index@($__internal_0_$__cuda_sm20_div_rn_f64_full)
        /*0164*/ 	.word	0x00000028


	//----- nvinfo : EIATTR_FRAME_SIZE
	.align		4
.L_70:
        /*0168*/ 	.byte	0x04, 0x11
        /*016a*/ 	.short	(.L_72 - .L_71)
	.align		4
.L_71:
        /*016c*/ 	.word	index@(_ZN3mhd19FillNormally_kernelEP7double2P17curandStateXORWOWjj)
        /*0170*/ 	.word	0x00000028


	//----- nvinfo : EIATTR_MIN_STACK_SIZE
	.align		4
.L_72:
        /*0174*/ 	.byte	0x04, 0x12
        /*0176*/ 	.short	(.L_74 - .L_73)
	.align		4
.L_73:
        /*0178*/ 	.word	index@(_ZN3mhd19FillNormally_kernelEP7double2P17curandStateXORWOWjj)
        /*017c*/ 	.word	0x00000028


	//----- nvinfo : EIATTR_MIN_STACK_SIZE
	.align		4
.L_74:
        /*0180*/ 	.byte	0x04, 0x12
        /*0182*/ 	.short	(.L_76 - .L_75)
	.align		4
.L_75:
        /*0184*/ 	.word	index@(_ZN3mhd10FillStatesEP17curandStateXORWOWjm)
        /*0188*/ 	.word	0x00000000


	//----- nvinfo : EIATTR_MIN_STACK_SIZE
	.align		4
.L_76:
        /*018c*/ 	.byte	0x04, 0x12
        /*018e*/ 	.short	(.L_78 - .L_77)
	.align		4
.L_77:
        /*0190*/ 	.word	index@(_ZN3mhd22EnergyIntegrate_kernelEPdS0_)
        /*0194*/ 	.word	0x00000000


	//----- nvinfo : EIATTR_MIN_STACK_SIZE
	.align		4
.L_78:
        /*0198*/ 	.byte	0x04, 0x12
        /*019a*/ 	.short	(.L_80 - .L_79)
	.align		4
.L_79:
        /*019c*/ 	.word	index@(_ZN3mhd22EnergyTransform_kernelEPdS0_S0_jd)
        /*01a0*/ 	.word	0x00000000


	//----- nvinfo : EIATTR_MIN_STACK_SIZE
	.align		4
.L_80:
        /*01a4*/ 	.byte	0x04, 0x12
        /*01a6*/ 	.short	(.L_82 - .L_81)
	.align		4
.L_81:
        /*01a8*/ 	.word	index@(_ZN3mhd10Max_kernelEPKdPd)
        /*01ac*/ 	.word	0x00000000


	//----- nvinfo : EIATTR_MIN_STACK_SIZE
	.align		4
.L_82:
        /*01b0*/ 	.byte	0x04, 0x12
        /*01b2*/ 	.short	(.L_84 - .L_83)
	.align		4
.L_83:
        /*01b4*/ 	.word	index@(_ZN3mhd33MinusInverseLaplasOperator_kernelEPK7double2jPS0_)
        /*01b8*/ 	.word	0x00000000


	//----- nvinfo : EIATTR_MIN_STACK_SIZE
	.align		4
.L_84:
        /*01bc*/ 	.byte	0x04, 0x12
        /*01be*/ 	.short	(.L_86 - .L_85)
	.align		4
.L_85:
        /*01c0*/ 	.word	index@(_ZN3mhd28InverseLaplasOperator_kernelEPK7double2jPS0_)
        /*01c4*/ 	.word	0x00000000


	//----- nvinfo : EIATTR_MIN_STACK_SIZE
	.align		4
.L_86:
        /*01c8*/ 	.byte	0x04, 0x12
        /*01ca*/ 	.short	(.L_88 - .L_87)
	.align		4
.L_87:
        /*01cc*/ 	.word	index@(_ZN3mhd26MinusLaplasOperator_kernelEPK7double2jPS0_)
        /*01d0*/ 	.word	0x00000000


	//----- nvinfo : EIATTR_MIN_STACK_SIZE
	.align		4
.L_88:
        /*01d4*/ 	.byte	0x04, 0x12
        /*01d6*/ 	.short	(.L_90 - .L_89)
	.align		4
.L_89:
        /*01d8*/ 	.word	index@(_ZN3mhd21LaplasOperator_kernelEPK7double2jPS0_)
        /*01dc*/ 	.word	0x00000000


	//----- nvinfo : EIATTR_MIN_STACK_SIZE
	.align		4
.L_90:
        /*01e0*/ 	.byte	0x04, 0x12
        /*01e2*/ 	.short	(.L_92 - .L_91)
	.align		4
.L_91:
        /*01e4*/ 	.word	index@(_ZN3mhd14DiffByY_kernelEPK7double2jPS0_)
        /*01e8*/ 	.word	0x00000000


	//----- nvinfo : EIATTR_MIN_STACK_SIZE
	.align		4
.L_92:
        /*01ec*/ 	.byte	0x04, 0x12
        /*01ee*/ 	.short	(.L_94 - .L_93)
	.align		4
.L_93:
        /*01f0*/ 	.word	index@(_ZN3mhd14DiffByX_kernelEPK7double2jPS0_)
        /*01f4*/ 	.word	0x00000000


	//----- nvinfo : EIATTR_MIN_STACK_SIZE
	.align		4
.L_94:
        /*01f8*/ 	.byte	0x04, 0x12
        /*01fa*/ 	.short	(.L_96 - .L_95)
	.align		4
.L_95:
        /*01fc*/ 	.word	index@(_ZN3mhd18MultComplex_kernelEPK7double2jdPS0_)
        /*0200*/ 	.word	0x00000000


	//----- nvinfo : EIATTR_MIN_STACK_SIZE
	.align		4
.L_96:
        /*0204*/ 	.byte	0x04, 0x12
        /*0206*/ 	.short	(.L_98 - .L_97)
	.align		4
.L_97:
        /*0208*/ 	.word	index@(_ZN3mhd17MultDouble_kernelEPdjdS0_)
        /*020c*/ 	.word	0x00000000
.L_98:


//--------------------- .nv.compat                --------------------------
	.section	.nv.compat,"",@"SHT_CUDA_COMPAT_INFO"
	.align	4
        /*0000*/ 	.byte	0x02, 0x09, 0x00, 0x00, 0x02, 0x02, 0x01, 0x00, 0x02, 0x05, 0x05, 0x00, 0x03, 0x07, 0x01, 0x01
        /*0010*/ 	.byte	0x02, 0x03, 0x00, 0x00, 0x02, 0x06, 0x01, 0x00, 0x04, 0x0b, 0x08, 0x00, 0x01, 0x00, 0x00, 0x00
        /*0020*/ 	.byte	0x00, 0x00, 0x00, 0x00


//--------------------- .nv.info._ZN3mhd19FillNormally_kernelEP7double2P17curandStateXORWOWjj --------------------------
	.section	.nv.info._ZN3mhd19FillNormally_kernelEP7double2P17curandStateXORWOWjj,"",@"SHT_CUDA_INFO"
	.sectionflags	@""
	.align	4


	//----- nvinfo : EIATTR_CUDA_API_VERSION
	.align		4
        /*0000*/ 	.byte	0x04, 0x37
        /*0002*/ 	.short	(.L_100 - .L_99)
.L_99:
        /*0004*/ 	.word	0x00000082


	//----- nvinfo : EIATTR_KPARAM_INFO
	.align		4
.L_100:
        /*0008*/ 	.byte	0x04, 0x17
        /*000a*/ 	.short	(.L_102 - .L_101)
.L_101:
        /*000c*/ 	.word	0x00000000
        /*0010*/ 	.short	0x0003
        /*0012*/ 	.short	0x0014
        /*0014*/ 	.byte	0x00, 0xf0, 0x11, 0x00


	//----- nvinfo : EIATTR_KPARAM_INFO
	.align		4
.L_102:
        /*0018*/ 	.byte	0x04, 0x17
        /*001a*/ 	.short	(.L_104 - .L_103)
.L_103:
        /*001c*/ 	.word	0x00000000
        /*0020*/ 	.short	0x0002
        /*0022*/ 	.short	0x0010
        /*0024*/ 	.byte	0x00, 0xf0, 0x11, 0x00


	//----- nvinfo : EIATTR_KPARAM_INFO
	.align		4
.L_104:
        /*0028*/ 	.byte	0x04, 0x17
        /*002a*/ 	.short	(.L_106 - .L_105)
.L_105:
        /*002c*/ 	.word	0x00000000
        /*0030*/ 	.short	0x0001
        /*0032*/ 	.short	0x0008
        /*0034*/ 	.byte	0x00, 0xf5, 0x21, 0x00


	//----- nvinfo : EIATTR_KPARAM_INFO
	.align		4
.L_106:
        /*0038*/ 	.byte	0x04, 0x17
        /*003a*/ 	.short	(.L_108 - .L_107)
.L_107:
        /*003c*/ 	.word	0x00000000
        /*0040*/ 	.short	0x0000
        /*0042*/ 	.short	0x0000
        /*0044*/ 	.byte	0x00, 0xf5, 0x21, 0x00


	//----- nvinfo : EIATTR_SPARSE_MMA_MASK
	.align		4
.L_108:
        /*0048*/ 	.byte	0x03, 0x50
        /*004a*/ 	.short	0x0000


	//----- nvinfo : EIATTR_MAXREG_COUNT
	.align		4
        /*004c*/ 	.byte	0x03, 0x1b
        /*004e*/ 	.short	0x00ff


	//----- nvinfo : EIATTR_MERCURY_ISA_VERSION
	.align		4
        /*0050*/ 	.byte	0x03, 0x5f
        /*0052*/ 	.short	0x0101


	//----- nvinfo : EIATTR_VRC_CTA_INIT_COUNT
	.align		4
        /*0054*/ 	.byte	0x02, 0x4a
	.zero		1
	.zero		1


	//----- nvinfo : EIATTR_EXIT_INSTR_OFFSETS
	.align		4
        /*0058*/ 	.byte	0x04, 0x1c
        /*005a*/ 	.short	(.L_110 - .L_109)


	//   ....[0]....
.L_109:
        /*005c*/ 	.word	0x00001580


	//----- nvinfo : EIATTR_CRS_STACK_SIZE
	.align		4
.L_110:
        /*0060*/ 	.byte	0x04, 0x1e
        /*0062*/ 	.short	(.L_112 - .L_111)
.L_111:
        /*0064*/ 	.word	0x00000000


	//----- nvinfo : EIATTR_CBANK_PARAM_SIZE
	.align		4
.L_112:
        /*0068*/ 	.byte	0x03, 0x19
        /*006a*/ 	.short	0x0018


	//----- nvinfo : EIATTR_PARAM_CBANK
	.align		4
        /*006c*/ 	.byte	0x04, 0x0a
        /*006e*/ 	.short	(.L_114 - .L_113)
	.align		4
.L_113:
        /*0070*/ 	.word	index@(.nv.constant0._ZN3mhd19FillNormally_kernelEP7double2P17curandStateXORWOWjj)
        /*0074*/ 	.short	0x0380
        /*0076*/ 	.short	0x0018


	//----- nvinfo : EIATTR_SW_WAR
	.align		4
.L_114:
        /*0078*/ 	.byte	0x04, 0x36
        /*007a*/ 	.short	(.L_116 - .L_115)
.L_115:
        /*007c*/ 	.word	0x00000008
.L_116:


//--------------------- .nv.info._ZN3mhd10FillStatesEP17curandStateXORWOWjm --------------------------
	.section	.nv.info._ZN3mhd10FillStatesEP17curandStateXORWOWjm,"",@"SHT_CUDA_INFO"
	.sectionflags	@""
	.align	4


	//----- nvinfo : EIATTR_CUDA_API_VERSION
	.align		4
        /*0000*/ 	.byte	0x04, 0x37
        /*0002*/ 	.short	(.L_118 - .L_117)
.L_117:
        /*0004*/ 	.word	0x00000082


	//----- nvinfo : EIATTR_KPARAM_INFO
	.align		4
.L_118:
        /*0008*/ 	.byte	0x04, 0x17
        /*000a*/ 	.short	(.L_120 - .L_119)
.L_119:
        /*000c*/ 	.word	0x00000000
        /*0010*/ 	.short	0x0002
        /*0012*/ 	.short	0x0010
        /*0014*/ 	.byte	0x00, 0xf0, 0x21, 0x00


	//----- nvinfo : EIATTR_KPARAM_INFO
	.align		4
.L_120:
        /*0018*/ 	.byte	0x04, 0x17
        /*001a*/ 	.short	(.L_122 - .L_121)
.L_121:
        /*001c*/ 	.word	0x00000000
        /*0020*/ 	.short	0x0001
        /*0022*/ 	.short	0x0008
        /*0024*/ 	.byte	0x00, 0xf0, 0x11, 0x00


	//----- nvinfo : EIATTR_KPARAM_INFO
	.align		4
.L_122:
        /*0028*/ 	.byte	0x04, 0x17
        /*002a*/ 	.short	(.L_124 - .L_123)
.L_123:
        /*002c*/ 	.word	0x00000000
        /*0030*/ 	.short	0x0000
        /*0032*/ 	.short	0x0000
        /*0034*/ 	.byte	0x00, 0xf5, 0x21, 0x00


	//----- nvinfo : EIATTR_SPARSE_MMA_MASK
	.align		4
.L_124:
        /*0038*/ 	.byte	0x03, 0x50
        /*003a*/ 	.short	0x0000


	//----- nvinfo : EIATTR_MAXREG_COUNT
	.align		4
        /*003c*/ 	.byte	0x03, 0x1b
        /*003e*/ 	.short	0x00ff


	//----- nvinfo : EIATTR_MERCURY_ISA_VERSION
	.align		4
        /*0040*/ 	.byte	0x03, 0x5f
        /*0042*/ 	.short	0x0101


	//----- nvinfo : EIATTR_VRC_CTA_INIT_COUNT
	.align		4
        /*0044*/ 	.byte	0x02, 0x4a
	.zero		1
	.zero		1


	//----- nvinfo : EIATTR_EXIT_INSTR_OFFSETS
	.align		4
        /*0048*/ 	.byte	0x04, 0x1c
        /*004a*/ 	.short	(.L_126 - .L_125)


	//   ....[0]....
.L_125:
        /*004c*/ 	.word	0x00000f50


	//----- nvinfo : EIATTR_CRS_STACK_SIZE
	.align		4
.L_126:
        /*0050*/ 	.byte	0x04, 0x1e
        /*0052*/ 	.short	(.L_128 - .L_127)
.L_127:
        /*0054*/ 	.word	0x00000000


	//----- nvinfo : EIATTR_CBANK_PARAM_SIZE
	.align		4
.L_128:
        /*0058*/ 	.byte	0x03, 0x19
        /*005a*/ 	.short	0x0018


	//----- nvinfo : EIATTR_PARAM_CBANK
	.align		4
        /*005c*/ 	.byte	0x04, 0x0a
        /*005e*/ 	.short	(.L_130 - .L_129)
	.align		4
.L_129:
        /*0060*/ 	.word	index@(.nv.constant0._ZN3mhd10FillStatesEP17curandStateXORWOWjm)
        /*0064*/ 	.short	0x0380
        /*0066*/ 	.short	0x0018


	//----- nvinfo : EIATTR_SW_WAR
	.align		4
.L_130:
        /*0068*/ 	.byte	0x04, 0x36
        /*006a*/ 	.short	(.L_132 - .L_131)
.L_131:
        /*006c*/ 	.word	0x00000008
.L_132:


//--------------------- .nv.info._ZN3mhd22EnergyIntegrate_kernelEPdS0_ --------------------------
	.section	.nv.info._ZN3mhd22EnergyIntegrate_kernelEPdS0_,"",@"SHT_CUDA_INFO"
	.sectionflags	@""
	.align	4


	//----- nvinfo : EIATTR_CUDA_API_VERSION
	.align		4
        /*0000*/ 	.byte	0x04, 0x37
        /*0002*/ 	.short	(.L_134 - .L_133)
.L_133:
        /*0004*/ 	.word	0x00000082


	//----- nvinfo : EIATTR_KPARAM_INFO
	.align		4
.L_134:
        /*0008*/ 	.byte	0x04, 0x17
        /*000a*/ 	.short	(.L_136 - .L_135)
.L_135:
        /*000c*/ 	.word	0x00000000
        /*0010*/ 	.short	0x0001
        /*0012*/ 	.short	0x0008
        /*0014*/ 	.byte	0x00, 0xf5, 0x21, 0x00


	//----- nvinfo : EIATTR_KPARAM_INFO
	.align		4
.L_136:
        /*0018*/ 	.byte	0x04, 0x17
        /*001a*/ 	.short	(.L_138 - .L_137)
.L_137:
        /*001c*/ 	.word	0x00000000
        /*0020*/ 	.short	0x0000
        /*0022*/ 	.short	0x0000
        /*0024*/ 	.byte	0x00, 0xf5, 0x21, 0x00


	//----- nvinfo : EIATTR_SPARSE_MMA_MASK
	.align		4
.L_138:
        /*0028*/ 	.byte	0x03, 0x50
        /*002a*/ 	.short	0x0000


	//----- nvinfo : EIATTR_MAXREG_COUNT
	.align		4
        /*002c*/ 	.byte	0x03, 0x1b
        /*002e*/ 	.short	0x00ff


	//----- nvinfo : EIATTR_NUM_BARRIERS
	.align		4
        /*0030*/ 	.byte	0x02, 0x4c
        /*0032*/ 	.byte	0x01
	.zero		1


	//----- nvinfo : EIATTR_MERCURY_ISA_VERSION
	.align		4
        /*0034*/ 	.byte	0x03, 0x5f
        /*0036*/ 	.short	0x0101


	//----- nvinfo : EIATTR_VRC_CTA_INIT_COUNT
	.align		4
        /*0038*/ 	.byte	0x02, 0x4a
	.zero		1
	.zero		1


	//----- nvinfo : EIATTR_EXIT_INSTR_OFFSETS
	.align		4
        /*003c*/ 	.byte	0x04, 0x1c
        /*003e*/ 	.short	(.L_140 - .L_139)


	//   ....[0]....
.L_139:
        /*0040*/ 	.word	0x00000240


	//----- nvinfo : EIATTR_CBANK_PARAM_SIZE
	.align		4
.L_140:
        /*0044*/ 	.byte	0x03, 0x19
        /*0046*/ 	.short	0x0010


	//----- nvinfo : EIATTR_PARAM_CBANK
	.align		4
        /*0048*/ 	.byte	0x04, 0x0a
        /*004a*/ 	.short	(.L_142 - .L_141)
	.align		4
.L_141:
        /*004c*/ 	.word	index@(.nv.constant0._ZN3mhd22EnergyIntegrate_kernelEPdS0_)
        /*0050*/ 	.short	0x0380
        /*0052*/ 	.short	0x0010


	//----- nvinfo : EIATTR_SW_WAR
	.align		4
.L_142:
        /*0054*/ 	.byte	0x04, 0x36
        /*0056*/ 	.short	(.L_144 - .L_143)
.L_143:
        /*0058*/ 	.word	0x00000008
.L_144:


//--------------------- .nv.info._ZN3mhd22EnergyTransform_kernelEPdS0_S0_jd --------------------------
	.section	.nv.info._ZN3mhd22EnergyTransform_kernelEPdS0_S0_jd,"",@"SHT_CUDA_INFO"
	.sectionflags	@""
	.align	4


	//----- nvinfo : EIATTR_CUDA_API_VERSION
	.align		4
        /*0000*/ 	.byte	0x04, 0x37
        /*0002*/ 	.short	(.L_146 - .L_145)
.L_145:
        /*0004*/ 	.word	0x00000082


	//----- nvinfo : EIATTR_KPARAM_INFO
	.align		4
.L_146:
        /*0008*/ 	.byte	0x04, 0x17
        /*000a*/ 	.short	(.L_148 - .L_147)
.L_147:
        /*000c*/ 	.word	0x00000000
        /*0010*/ 	.short	0x0004
        /*0012*/ 	.short	0x0020
        /*0014*/ 	.byte	0x00, 0xf0, 0x21, 0x00


	//----- nvinfo : EIATTR_KPARAM_INFO
	.align		4
.L_148:
        /*0018*/ 	.byte	0x04, 0x17
        /*001a*/ 	.short	(.L_150 - .L_149)
.L_149:
        /*001c*/ 	.word	0x00000000
        /*0020*/ 	.short	0x0003
        /*0022*/ 	.short	0x0018
        /*0024*/ 	.byte	0x00, 0xf0, 0x11, 0x00


	//----- nvinfo : EIATTR_KPARAM_INFO
	.align		4
.L_150:
        /*0028*/ 	.byte	0x04, 0x17
        /*002a*/ 	.short	(.L_152 - .L_151)
.L_151:
        /*002c*/ 	.word	0x00000000
        /*0030*/ 	.short	0x0002
        /*0032*/ 	.short	0x0010
        /*0034*/ 	.byte	0x00, 0xf5, 0x21, 0x00


	//----- nvinfo : EIATTR_KPARAM_INFO
	.align		4
.L_152:
        /*0038*/ 	.byte	0x04, 0x17
        /*003a*/ 	.short	(.L_154 - .L_153)
.L_153:
        /*003c*/ 	.word	0x00000000
        /*0040*/ 	.short	0x0001
        /*0042*/ 	.short	0x0008
        /*0044*/ 	.byte	0x00, 0xf5, 0x21, 0x00


	//----- nvinfo : EIATTR_KPARAM_INFO
	.align		4
.L_154:
        /*0048*/ 	.byte	0x04, 0x17
        /*004a*/ 	.short	(.L_156 - .L_155)
.L_155:
        /*004c*/ 	.word	0x00000000
        /*0050*/ 	.short	0x0000
        /*0052*/ 	.short	0x0000
        /*0054*/ 	.byte	0x00, 0xf5, 0x21, 0x00


	//----- nvinfo : EIATTR_SPARSE_MMA_MASK
	.align		4
.L_156:
        /*0058*/ 	.byte	0x03, 0x50
        /*005a*/ 	.short	0x0000


	//----- nvinfo : EIATTR_MAXREG_COUNT
	.align		4
        /*005c*/ 	.byte	0x03, 0x1b
        /*005e*/ 	.short	0x00ff


	//----- nvinfo : EIATTR_MERCURY_ISA_VERSION
	.align		4
        /*0060*/ 	.byte	0x03, 0x5f
        /*0062*/ 	.short	0x0101


	//----- nvinfo : EIATTR_VRC_CTA_INIT_COUNT
	.align		4
        /*0064*/ 	.byte	0x02, 0x4a
	.zero		1
	.zero		1


	//----- nvinfo : EIATTR_EXIT_INSTR_OFFSETS
	.align		4
        /*0068*/ 	.byte	0x04, 0x1c
        /*006a*/ 	.short	(.L_158 - .L_157)


	//   ....[0]....
.L_157:
        /*006c*/ 	.word	0x000001e0


	//----- nvinfo : EIATTR_CBANK_PARAM_SIZE
	.align		4
.L_158:
        /*0070*/ 	.byte	0x03, 0x19
        /*0072*/ 	.short	0x0028


	//----- nvinfo : EIATTR_PARAM_CBANK
	.align		4
        /*0074*/ 	.byte	0x04, 0x0a
        /*0076*/ 	.short	(.L_160 - .L_159)
	.align		4
.L_159:
        /*0078*/ 	.word	index@(.nv.constant0._ZN3mhd22EnergyTransform_kernelEPdS0_S0_jd)
        /*007c*/ 	.short	0x0380
        /*007e*/ 	.short	0x0028


	//----- nvinfo : EIATTR_SW_WAR
	.align		4
.L_160:
        /*0080*/ 	.byte	0x04, 0x36
        /*0082*/ 	.short	(.L_162 - .L_161)
.L_161:
        /*0084*/ 	.word	0x00000008
.L_162:


//--------------------- .nv.info._ZN3mhd10Max_kernelEPKdPd --------------------------
	.section	.nv.info._ZN3mhd10Max_kernelEPKdPd,"",@"SHT_CUDA_INFO"
	.sectionflags	@""
	.align	4


	//----- nvinfo : EIATTR_CUDA_API_VERSION
	.align		4
        /*0000*/ 	.byte	0x04, 0x37
        /*0002*/ 	.short	(.L_164 - .L_163)
.L_163:
        /*0004*/ 	.word	0x00000082


	//----- nvinfo : EIATTR_KPARAM_INFO
	.align		4
.L_164:
        /*0008*/ 	.byte	0x04, 0x17
        /*000a*/ 	.short	(.L_166 - .L_165)
.L_165:
        /*000c*/ 	.word	0x00000000
        /*0010*/ 	.short	0x0001
        /*0012*/ 	.short	0x0008
        /*0014*/ 	.byte	0x00, 0xf5, 0x21, 0x00


	//----- nvinfo : EIATTR_KPARAM_INFO
	.align		4
.L_166:
        /*0018*/ 	.byte	0x04, 0x17
        /*001a*/ 	.short	(.L_168 - .L_167)
.L_167:
        /*001c*/ 	.word	0x00000000
        /*0020*/ 	.short	0x0000
        /*0022*/ 	.short	0x0000
        /*0024*/ 	.byte	0x00, 0xf5, 0x21, 0x00


	//----- nvinfo : EIATTR_SPARSE_MMA_MASK
	.align		4
.L_168:
        /*0028*/ 	.byte	0x03, 0x50
        /*002a*/ 	.short	0x0000


	//----- nvinfo : EIATTR_MAXREG_COUNT
	.align		4
        /*002c*/ 	.byte	0x03, 0x1b
        /*002e*/ 	.short	0x00ff


	//----- nvinfo : EIATTR_NUM_BARRIERS
	.align		4
        /*0030*/ 	.byte	0x02, 0x4c
        /*0032*/ 	.byte	0x01
	.zero		1


	//----- nvinfo : EIATTR_MERCURY_ISA_VERSION
	.align		4
        /*0034*/ 	.byte	0x03, 0x5f
        /*0036*/ 	.short	0x0101


	//----- nvinfo : EIATTR_VRC_CTA_INIT_COUNT
	.align		4
        /*0038*/ 	.byte	0x02, 0x4a
	.zero		1
	.zero		1


	//----- nvinfo : EIATTR_EXIT_INSTR_OFFSETS
	.align		4
        /*003c*/ 	.byte	0x04, 0x1c
        /*003e*/ 	.short	(.L_170 - .L_169)


	//   ....[0]....
.L_169:
        /*0040*/ 	.word	0x00000270


	//----- nvinfo : EIATTR_CBANK_PARAM_SIZE
	.align		4
.L_170:
        /*0044*/ 	.byte	0x03, 0x19
        /*0046*/ 	.short	0x0010


	//----- nvinfo : EIATTR_PARAM_CBANK
	.align		4
        /*0048*/ 	.byte	0x04, 0x0a
        /*004a*/ 	.short	(.L_172 - .L_171)
	.align		4
.L_171:
        /*004c*/ 	.word	index@(.nv.constant0._ZN3mhd10Max_kernelEPKdPd)
        /*0050*/ 	.short	0x0380
        /*0052*/ 	.short	0x0010


	//----- nvinfo : EIATTR_SW_WAR
	.align		4
.L_172:
        /*0054*/ 	.byte	0x04, 0x36
        /*0056*/ 	.short	(.L_174 - .L_173)
.L_173:
        /*0058*/ 	.word	0x00000008
.L_174:


//--------------------- .nv.info._ZN3mhd33MinusInverseLaplasOperator_kernelEPK7double2jPS0_ --------------------------
	.section	.nv.info._ZN3mhd33MinusInverseLaplasOperator_kernelEPK7double2jPS0_,"",@"SHT_CUDA_INFO"
	.sectionflags	@""
	.align	4


	//----- nvinfo : EIATTR_CUDA_API_VERSION
	.align		4
        /*0000*/ 	.byte	0x04, 0x37
        /*0002*/ 	.short	(.L_176 - .L_175)
.L_175:
        /*0004*/ 	.word	0x00000082


	//----- nvinfo : EIATTR_KPARAM_INFO
	.align		4
.L_176:
        /*0008*/ 	.byte	0x04, 0x17
        /*000a*/ 	.short	(.L_178 - .L_177)
.L_177:
        /*000c*/ 	.word	0x00000000
        /*0010*/ 	.short	0x0002
        /*0012*/ 	.short	0x0010
        /*0014*/ 	.byte	0x00, 0xf5, 0x21, 0x00


	//----- nvinfo : EIATTR_KPARAM_INFO
	.align		4
.L_178:
        /*0018*/ 	.byte	0x04, 0x17
        /*001a*/ 	.short	(.L_180 - .L_179)
.L_179:
        /*001c*/ 	.word	0x00000000
        /*0020*/ 	.short	0x0001
        /*0022*/ 	.short	0x0008
        /*0024*/ 	.byte	0x00, 0xf0, 0x11, 0x00


	//----- nvinfo : EIATTR_KPARAM_INFO
	.align		4
.L_180:
        /*0028*/ 	.byte	0x04, 0x17
        /*002a*/ 	.short	(.L_182 - .L_181)
.L_181:
        /*002c*/ 	.word	0x00000000
        /*0030*/ 	.short	0x0000
        /*0032*/ 	.short	0x0000
        /*0034*/ 	.byte	0x00, 0xf5, 0x21, 0x00


	//----- nvinfo : EIATTR_SPARSE_MMA_MASK
	.align		4
.L_182:
        /*0038*/ 	.byte	0x03, 0x50
        /*003a*/ 	.short	0x0000


	//----- nvinfo : EIATTR_MAXREG_COUNT
	.align		4
        /*003c*/ 	.byte	0x03, 0x1b
        /*003e*/ 	.short	0x00ff


	//----- nvinfo : EIATTR_MERCURY_ISA_VERSION
	.align		4
        /*0040*/ 	.byte	0x03, 0x5f
        /*0042*/ 	.short	0x0101


	//----- nvinfo : EIATTR_VRC_CTA_INIT_COUNT
	.align		4
        /*0044*/ 	.byte	0x02, 0x4a
	.zero		1
	.zero		1


	//----- nvinfo : EIATTR_EXIT_INSTR_OFFSETS
	.align		4
        /*0048*/ 	.byte	0x04, 0x1c
        /*004a*/ 	.short	(.L_184 - .L_183)


	//   ....[0]....
.L_183:
        /*004c*/ 	.word	0x00000320


	//----- nvinfo : EIATTR_CRS_STACK_SIZE
	.align		4
.L_184:
        /*0050*/ 	.byte	0x04, 0x1e
        /*0052*/ 	.short	(.L_186 - .L_185)
.L_185:
        /*0054*/ 	.word	0x00000000


	//----- nvinfo : EIATTR_CBANK_PARAM_SIZE
	.align		4
.L_186:
        /*0058*/ 	.byte	0x03, 0x19
        /*005a*/ 	.short	0x0018


	//----- nvinfo : EIATTR_PARAM_CBANK
	.align		4
        /*005c*/ 	.byte	0x04, 0x0a
        /*005e*/ 	.short	(.L_188 - .L_187)
	.align		4
.L_187:
        /*0060*/ 	.word	index@(.nv.constant0._ZN3mhd33MinusInverseLaplasOperator_kernelEPK7double2jPS0_)
        /*0064*/ 	.short	0x0380
        /*0066*/ 	.short	0x0018


	//----- nvinfo : EIATTR_SW_WAR
	.align		4
.L_188:
        /*0068*/ 	.byte	0x04, 0x36
        /*006a*/ 	.short	(.L_190 - .L_189)
.L_189:
        /*006c*/ 	.word	0x00000008
.L_190:


//--------------------- .nv.info._ZN3mhd28InverseLaplasOperator_kernelEPK7double2jPS0_ --------------------------
	.section	.nv.info._ZN3mhd28InverseLaplasOperator_kernelEPK7double2jPS0_,"",@"SHT_CUDA_INFO"
	.sectionflags	@""
	.align	4


	//----- nvinfo : EIATTR_CUDA_API_VERSION
	.align		4
        /*0000*/ 	.byte	0x04, 0x37
        /*0002*/ 	.short	(.L_192 - .L_191)
.L_191:
        /*0004*/ 	.word	0x00000082


	//----- nvinfo : EIATTR_KPARAM_INFO
	.align		4
.L_192:
        /*0008*/ 	.byte	0x04, 0x17
        /*000a*/ 	.short	(.L_194 - .L_193)
.L_193:
        /*000c*/ 	.word	0x00000000
        /*0010*/ 	.short	0x0002
        /*0012*/ 	.short	0x0010
        /*0014*/ 	.byte	0x00, 0xf5, 0x21, 0x00


	//----- nvinfo : EIATTR_KPARAM_INFO
	.align		4
.L_194:
        /*0018*/ 	.byte	0x04, 0x17
        /*001a*/ 	.short	(.L_196 - .L_195)
.L_195:
        /*001c*/ 	.word	0x00000000
        /*0020*/ 	.short	0x0001
        /*0022*/ 	.short	0x0008
        /*0024*/ 	.byte	0x00, 0xf0, 0x11, 0x00


	//----- nvinfo : EIATTR_KPARAM_INFO
	.align		4
.L_196:
        /*0028*/ 	.byte	0x04, 0x17
        /*002a*/ 	.short	(.L_198 - .L_197)
.L_197:
        /*002c*/ 	.word	0x00000000
        /*0030*/ 	.short	0x0000
        /*0032*/ 	.short	0x0000
        /*0034*/ 	.byte	0x00, 0xf5, 0x21, 0x00


	//----- nvinfo : EIATTR_SPARSE_MMA_MASK
	.align		4
.L_198:
        /*0038*/ 	.byte	0x03, 0x50
        /*003a*/ 	.short	0x0000


	//----- nvinfo : EIATTR_MAXREG_COUNT
	.align		4
        /*003c*/ 	.byte	0x03, 0x1b
        /*003e*/ 	.short	0x00ff


	//----- nvinfo : EIATTR_MERCURY_ISA_VERSION
	.align		4
        /*0040*/ 	.byte	0x03, 0x5f
        /*0042*/ 	.short	0x0101


	//----- nvinfo : EIATTR_VRC_CTA_INIT_COUNT
	.align		4
        /*0044*/ 	.byte	0x02, 0x4a
	.zero		1
	.zero		1


	//----- nvinfo : EIATTR_EXIT_INSTR_OFFSETS
	.align		4
        /*0048*/ 	.byte	0x04, 0x1c
        /*004a*/ 	.short	(.L_200 - .L_199)


	//   ....[0]....
.L_199:
        /*004c*/ 	.word	0x00000330


	//----- nvinfo : EIATTR_CRS_STACK_SIZE
	.align		4
.L_200:
        /*0050*/ 	.byte	0x04, 0x1e
        /*0052*/ 	.short	(.L_202 - .L_201)
.L_201:
        /*0054*/ 	.word	0x00000000


	//----- nvinfo : EIATTR_CBANK_PARAM_SIZE
	.align		4
.L_202:
        /*0058*/ 	.byte	0x03, 0x19
        /*005a*/ 	.short	0x0018


	//----- nvinfo : EIATTR_PARAM_CBANK
	.align		4
        /*005c*/ 	.byte	0x04, 0x0a
        /*005e*/ 	.short	(.L_204 - .L_203)
	.align		4
.L_203:
        /*0060*/ 	.word	index@(.nv.constant0._ZN3mhd28InverseLaplasOperator_kernelEPK7double2jPS0_)
        /*0064*/ 	.short	0x0380
        /*0066*/ 	.short	0x0018


	//----- nvinfo : EIATTR_SW_WAR
	.align		4
.L_204:
        /*0068*/ 	.byte	0x04, 0x36
        /*006a*/ 	.short	(.L_206 - .L_205)
.L_205:
        /*006c*/ 	.word	0x00000008
.L_206:


//--------------------- .nv.info._ZN3mhd26MinusLaplasOperator_kernelEPK7double2jPS0_ --------------------------
	.section	.nv.info._ZN3mhd26MinusLaplasOperator_kernelEPK7double2jPS0_,"",@"SHT_CUDA_INFO"
	.sectionflags	@""
	.align	4


	//----- nvinfo : EIATTR_CUDA_API_VERSION
	.align		4
        /*0000*/ 	.byte	0x04, 0x37
        /*0002*/ 	.short	(.L_208 - .L_207)
.L_207:
        /*0004*/ 	.word	0x00000082


	//----- nvinfo : EIATTR_KPARAM_INFO
	.align		4
.L_208:
        /*0008*/ 	.byte	0x04, 0x17
        /*000a*/ 	.short	(.L_210 - .L_209)
.L_209:
        /*000c*/ 	.word	0x00000000
        /*0010*/ 	.short	0x0002
        /*0012*/ 	.short	0x0010
        /*0014*/ 	.byte	0x00, 0xf5, 0x21, 0x00


	//----- nvinfo : EIATTR_KPARAM_INFO
	.align		4
.L_210:
        /*0018*/ 	.byte	0x04, 0x17
        /*001a*/ 	.short	(.L_212 - .L_211)
.L_211:
        /*001c*/ 	.word	0x00000000
        /*0020*/ 	.short	0x0001
        /*0022*/ 	.short	0x0008
        /*0024*/ 	.byte	0x00, 0xf0, 0x11, 0x00


	//----- nvinfo : EIATTR_KPARAM_INFO
	.align		4
.L_212:
        /*0028*/ 	.byte	0x04, 0x17
        /*002a*/ 	.short	(.L_214 - .L_213)
.L_213:
        /*002c*/ 	.word	0x00000000
        /*0030*/ 	.short	0x0000
        /*0032*/ 	.short	0x0000
        /*0034*/ 	.byte	0x00, 0xf5, 0x21, 0x00


	//----- nvinfo : EIATTR_SPARSE_MMA_MASK
	.align		4
.L_214:
        /*0038*/ 	.byte	0x03, 0x50
        /*003a*/ 	.short	0x0000


	//----- nvinfo : EIATTR_MAXREG_COUNT
	.align		4
        /*003c*/ 	.byte	0x03, 0x1b
        /*003e*/ 	.short	0x00ff


	//----- nvinfo : EIATTR_MERCURY_ISA_VERSION
	.align		4
        /*0040*/ 	.byte	0x03, 0x5f
        /*0042*/ 	.short	0x0101


	//----- nvinfo : EIATTR_VRC_CTA_INIT_COUNT
	.align		4
        /*0044*/ 	.byte	0x02, 0x4a
	.zero		1
	.zero		1


	//----- nvinfo : EIATTR_EXIT_INSTR_OFFSETS
	.align		4
        /*0048*/ 	.byte	0x04, 0x1c
        /*004a*/ 	.short	(.L_216 - .L_215)


	//   ....[0]....
.L_215:
        /*004c*/ 	.word	0x000001c0


	//----- nvinfo : EIATTR_CBANK_PARAM_SIZE
	.align		4
.L_216:
        /*0050*/ 	.byte	0x03, 0x19
        /*0052*/ 	.short	0x0018


	//----- nvinfo : EIATTR_PARAM_CBANK
	.align		4
        /*0054*/ 	.byte	0x04, 0x0a
        /*0056*/ 	.short	(.L_218 - .L_217)
	.align		4
.L_217:
        /*0058*/ 	.word	index@(.nv.constant0._ZN3mhd26MinusLaplasOperator_kernelEPK7double2jPS0_)
        /*005c*/ 	.short	0x0380
        /*005e*/ 	.short	0x0018


	//----- nvinfo : EIATTR_SW_WAR
	.align		4
.L_218:
        /*0060*/ 	.byte	0x04, 0x36
        /*0062*/ 	.short	(.L_220 - .L_219)
.L_219:
        /*0064*/ 	.word	0x00000008
.L_220:


//--------------------- .nv.info._ZN3mhd21LaplasOperator_kernelEPK7double2jPS0_ --------------------------
	.section	.nv.info._ZN3mhd21LaplasOperator_kernelEPK7double2jPS0_,"",@"SHT_CUDA_INFO"
	.sectionflags	@""
	.align	4


	//----- nvinfo : EIATTR_CUDA_API_VERSION
	.align		4
        /*0000*/ 	.byte	0x04, 0x37
        /*0002*/ 	.short	(.L_222 - .L_221)
.L_221:
        /*0004*/ 	.word	0x00000082


	//----- nvinfo : EIATTR_KPARAM_INFO
	.align		4
.L_222:
        /*0008*/ 	.byte	0x04, 0x17
        /*000a*/ 	.short	(.L_224 - .L_223)
.L_223:
        /*000c*/ 	.word	0x00000000
        /*0010*/ 	.short	0x0002
        /*0012*/ 	.short	0x0010
        /*0014*/ 	.byte	0x00, 0xf5, 0x21, 0x00


	//----- nvinfo : EIATTR_KPARAM_INFO
	.align		4
.L_224:
        /*0018*/ 	.byte	0x04, 0x17
        /*001a*/ 	.short	(.L_226 - .L_225)
.L_225:
        /*001c*/ 	.word	0x00000000
        /*0020*/ 	.short	0x0001
        /*0022*/ 	.short	0x0008
        /*0024*/ 	.byte	0x00, 0xf0, 0x11, 0x00


	//----- nvinfo : EIATTR_KPARAM_INFO
	.align		4
.L_226:
        /*0028*/ 	.byte	0x04, 0x17
        /*002a*/ 	.short	(.L_228 - .L_227)
.L_227:
        /*002c*/ 	.word	0x00000000
        /*0030*/ 	.short	0x0000
        /*0032*/ 	.short	0x0000
        /*0034*/ 	.byte	0x00, 0xf5, 0x21, 0x00


	//----- nvinfo : EIATTR_SPARSE_MMA_MASK
	.align		4
.L_228:
        /*0038*/ 	.byte	0x03, 0x50
        /*003a*/ 	.short	0x0000


	//----- nvinfo : EIATTR_MAXREG_COUNT
	.align		4
        /*003c*/ 	.byte	0x03, 0x1b
        /*003e*/ 	.short	0x00ff


	//----- nvinfo : EIATTR_MERCURY_ISA_VERSION
	.align		4
        /*0040*/ 	.byte	0x03, 0x5f
        /*0042*/ 	.short	0x0101


	//----- nvinfo : EIATTR_VRC_CTA_INIT_COUNT
	.align		4
        /*0044*/ 	.byte	0x02, 0x4a
	.zero		1
	.zero		1


	//----- nvinfo : EIATTR_EXIT_INSTR_OFFSETS
	.align		4
        /*0048*/ 	.byte	0x04, 0x1c
        /*004a*/ 	.short	(.L_230 - .L_229)


	//   ....[0]....
.L_229:
        /*004c*/ 	.word	0x000001c0


	//----- nvinfo : EIATTR_CBANK_PARAM_SIZE
	.align		4
.L_230:
        /*0050*/ 	.byte	0x03, 0x19
        /*0052*/ 	.short	0x0018


	//----- nvinfo : EIATTR_PARAM_CBANK
	.align		4
        /*0054*/ 	.byte	0x04, 0x0a
        /*0056*/ 	.short	(.L_232 - .L_231)
	.align		4
.L_231:
        /*0058*/ 	.word	index@(.nv.constant0._ZN3mhd21LaplasOperator_kernelEPK7double2jPS0_)
        /*005c*/ 	.short	0x0380
        /*005e*/ 	.short	0x0018


	//----- nvinfo : EIATTR_SW_WAR
	.align		4
.L_232:
        /*0060*/ 	.byte	0x04, 0x36
        /*0062*/ 	.short	(.L_234 - .L_233)
.L_233:
        /*0064*/ 	.word	0x00000008
.L_234:


//--------------------- .nv.info._ZN3mhd14DiffByY_kernelEPK7double2jPS0_ --------------------------
	.section	.nv.info._ZN3mhd14DiffByY_kernelEPK7double2jPS0_,"",@"SHT_CUDA_INFO"
	.sectionflags	@""
	.align	4


	//----- nvinfo : EIATTR_CUDA_API_VERSION
	.align		4
        /*0000*/ 	.byte	0x04, 0x37
        /*0002*/ 	.short	(.L_236 - .L_235)
.L_235:
        /*0004*/ 	.word	0x00000082


	//----- nvinfo : EIATTR_KPARAM_INFO
	.align		4
.L_236:
        /*0008*/ 	.byte	0x04, 0x17
        /*000a*/ 	.short	(.L_238 - .L_237)
.L_237:
        /*000c*/ 	.word	0x00000000
        /*0010*/ 	.short	0x0002
        /*0012*/ 	.short	0x0010
        /*0014*/ 	.byte	0x00, 0xf5, 0x21, 0x00


	//----- nvinfo : EIATTR_KPARAM_INFO
	.align		4
.L_238:
        /*0018*/ 	.byte	0x04, 0x17
        /*001a*/ 	.short	(.L_240 - .L_239)
.L_239:
        /*001c*/ 	.word	0x00000000
        /*0020*/ 	.short	0x0001
        /*0022*/ 	.short	0x0008
        /*0024*/ 	.byte	0x00, 0xf0, 0x11, 0x00


	//----- nvinfo : EIATTR_KPARAM_INFO
	.align		4
.L_240:
        /*0028*/ 	.byte	0x04, 0x17
        /*002a*/ 	.short	(.L_242 - .L_241)
.L_241:
        /*002c*/ 	.word	0x00000000
        /*0030*/ 	.short	0x0000
        /*0032*/ 	.short	0x0000
        /*0034*/ 	.byte	0x00, 0xf5, 0x21, 0x00


	//----- nvinfo : EIATTR_SPARSE_MMA_MASK
	.align		4
.L_242:
        /*0038*/ 	.byte	0x03, 0x50
        /*003a*/ 	.short	0x0000


	//----- nvinfo : EIATTR_MAXREG_COUNT
	.align		4
        /*003c*/ 	.byte	0x03, 0x1b
        /*003e*/ 	.short	0x00ff


	//----- nvinfo : EIATTR_MERCURY_ISA_VERSION
	.align		4
        /*0040*/ 	.byte	0x03, 0x5f
        /*0042*/ 	.short	0x0101


	//----- nvinfo : EIATTR_VRC_CTA_INIT_COUNT
	.align		4
        /*0044*/ 	.byte	0x02, 0x4a
	.zero		1
	.zero		1


	//----- nvinfo : EIATTR_EXIT_INSTR_OFFSETS
	.align		4
        /*0048*/ 	.byte	0x04, 0x1c
        /*004a*/ 	.short	(.L_244 - .L_243)


	//   ....[0]....
.L_243:
        /*004c*/ 	.word	0x00000190


	//----- nvinfo : EIATTR_CBANK_PARAM_SIZE
	.align		4
.L_244:
        /*0050*/ 	.byte	0x03, 0x19
        /*0052*/ 	.short	0x0018


	//----- nvinfo : EIATTR_PARAM_CBANK
	.align		4
        /*0054*/ 	.byte	0x04, 0x0a
        /*0056*/ 	.short	(.L_246 - .L_245)
	.align		4
.L_245:
        /*0058*/ 	.word	index@(.nv.constant0._ZN3mhd14DiffByY_kernelEPK7double2jPS0_)
        /*005c*/ 	.short	0x0380
        /*005e*/ 	.short	0x0018


	//----- nvinfo : EIATTR_SW_WAR
	.align		4
.L_246:
        /*0060*/ 	.byte	0x04, 0x36
        /*0062*/ 	.short	(.L_248 - .L_247)
.L_247:
        /*0064*/ 	.word	0x00000008
.L_248:


//--------------------- .nv.info._ZN3mhd14DiffByX_kernelEPK7double2jPS0_ --------------------------
	.section	.nv.info._ZN3mhd14DiffByX_kernelEPK7double2jPS0_,"",@"SHT_CUDA_INFO"
	.sectionflags	@""
	.align	4


	//----- nvinfo : EIATTR_CUDA_API_VERSION
	.align		4
        /*0000*/ 	.byte	0x04, 0x37
        /*0002*/ 	.short	(.L_250 - .L_249)
.L_249:
        /*0004*/ 	.word	0x00000082


	//----- nvinfo : EIATTR_KPARAM_INFO
	.align		4
.L_250:
        /*0008*/ 	.byte	0x04, 0x17
        /*000a*/ 	.short	(.L_252 - .L_251)
.L_251:
        /*000c*/ 	.word	0x00000000
        /*0010*/ 	.short	0x0002
        /*0012*/ 	.short	0x0010
        /*0014*/ 	.byte	0x00, 0xf5, 0x21, 0x00


	//----- nvinfo : EIATTR_KPARAM_INFO
	.align		4
.L_252:
        /*0018*/ 	.byte	0x04, 0x17
        /*001a*/ 	.short	(.L_254 - .L_253)
.L_253:
        /*001c*/ 	.word	0x00000000
        /*0020*/ 	.short	0x0001
        /*0022*/ 	.short	0x0008
        /*0024*/ 	.byte	0x00, 0xf0, 0x11, 0x00


	//----- nvinfo : EIATTR_KPARAM_INFO
	.align		4
.L_254:
        /*0028*/ 	.byte	0x04, 0x17
        /*002a*/ 	.short	(.L_256 - .L_255)
.L_255:
        /*002c*/ 	.word	0x00000000
        /*0030*/ 	.short	0x0000
        /*0032*/ 	.short	0x0000
        /*0034*/ 	.byte	0x00, 0xf5, 0x21, 0x00


	//----- nvinfo : EIATTR_SPARSE_MMA_MASK
	.align		4
.L_256:
        /*0038*/ 	.byte	0x03, 0x50
        /*003a*/ 	.short	0x0000


	//----- nvinfo : EIATTR_MAXREG_COUNT
	.align		4
        /*003c*/ 	.byte	0x03, 0x1b
        /*003e*/ 	.short	0x00ff


	//----- nvinfo : EIATTR_MERCURY_ISA_VERSION
	.align		4
        /*0040*/ 	.byte	0x03, 0x5f
        /*0042*/ 	.short	0x0101


	//----- nvinfo : EIATTR_VRC_CTA_INIT_COUNT
	.align		4
        /*0044*/ 	.byte	0x02, 0x4a
	.zero		1
	.zero		1


	//----- nvinfo : EIATTR_EXIT_INSTR_OFFSETS
	.align		4
        /*0048*/ 	.byte	0x04, 0x1c
        /*004a*/ 	.short	(.L_258 - .L_257)


	//   ....[0]....
.L_257:
        /*004c*/ 	.word	0x000001c0


	//----- nvinfo : EIATTR_CBANK_PARAM_SIZE
	.align		4
.L_258:
        /*0050*/ 	.byte	0x03, 0x19
        /*0052*/ 	.short	0x0018


	//----- nvinfo : EIATTR_PARAM_CBANK
	.align		4
        /*0054*/ 	.byte	0x04, 0x0a
        /*0056*/ 	.short	(.L_260 - .L_259)
	.align		4
.L_259:
        /*0058*/ 	.word	index@(.nv.constant0._ZN3mhd14DiffByX_kernelEPK7double2jPS0_)
        /*005c*/ 	.short	0x0380
        /*005e*/ 	.short	0x0018


	//----- nvinfo : EIATTR_SW_WAR
	.align		4
.L_260:
        /*0060*/ 	.byte	0x04, 0x36
        /*0062*/ 	.short	(.L_262 - .L_261)
.L_261:
        /*0064*/ 	.word	0x00000008
.L_262:


//--------------------- .nv.info._ZN3mhd18MultComplex_kernelEPK7double2jdPS0_ --------------------------
	.section	.nv.info._ZN3mhd18MultComplex_kernelEPK7double2jdPS0_,"",@"SHT_CUDA_INFO"
	.sectionflags	@""
	.align	4


	//----- nvinfo : EIATTR_CUDA_API_VERSION
	.align		4
        /*0000*/ 	.byte	0x04, 0x37
        /*0002*/ 	.short	(.L_264 - .L_263)
.L_263:
        /*0004*/ 	.word	0x00000082


	//----- nvinfo : EIATTR_KPARAM_INFO
	.align		4
.L_264:
        /*0008*/ 	.byte	0x04, 0x17
        /*000a*/ 	.short	(.L_266 - .L_265)
.L_265:
        /*000c*/ 	.word	0x00000000
        /*0010*/ 	.short	0x0003
        /*0012*/ 	.short	0x0018
        /*0014*/ 	.byte	0x00, 0xf5, 0x21, 0x00


	//----- nvinfo : EIATTR_KPARAM_INFO
	.align		4
.L_266:
        /*0018*/ 	.byte	0x04, 0x17
        /*001a*/ 	.short	(.L_268 - .L_267)
.L_267:
        /*001c*/ 	.word	0x00000000
        /*0020*/ 	.short	0x0002
        /*0022*/ 	.short	0x0010
        /*0024*/ 	.byte	0x00, 0xf0, 0x21, 0x00


	//----- nvinfo : EIATTR_KPARAM_INFO
	.align		4
.L_268:
        /*0028*/ 	.byte	0x04, 0x17
        /*002a*/ 	.short	(.L_270 - .L_269)
.L_269:
        /*002c*/ 	.word	0x00000000
        /*0030*/ 	.short	0x0001
        /*0032*/ 	.short	0x0008
        /*0034*/ 	.byte	0x00, 0xf0, 0x11, 0x00


	//----- nvinfo : EIATTR_KPARAM_INFO
	.align		4
.L_270:
        /*0038*/ 	.byte	0x04, 0x17
        /*003a*/ 	.short	(.L_272 - .L_271)
.L_271:
        /*003c*/ 	.word	0x00000000
        /*0040*/ 	.short	0x0000
        /*0042*/ 	.short	0x0000
        /*0044*/ 	.byte	0x00, 0xf5, 0x21, 0x00


	//----- nvinfo : EIATTR_SPARSE_MMA_MASK
	.align		4
.L_272:
        /*0048*/ 	.byte	0x03, 0x50
        /*004a*/ 	.short	0x0000


	//----- nvinfo : EIATTR_MAXREG_COUNT
	.align		4
        /*004c*/ 	.byte	0x03, 0x1b
        /*004e*/ 	.short	0x00ff


	//----- nvinfo : EIATTR_MERCURY_ISA_VERSION
	.align		4
        /*0050*/ 	.byte	0x03, 0x5f
        /*0052*/ 	.short	0x0101


	//----- nvinfo : EIATTR_VRC_CTA_INIT_COUNT
	.align		4
        /*0054*/ 	.byte	0x02, 0x4a
	.zero		1
	.zero		1


	//----- nvinfo : EIATTR_EXIT_INSTR_OFFSETS
	.align		4
        /*0058*/ 	.byte	0x04, 0x1c
        /*005a*/ 	.short	(.L_274 - .L_273)


	//   ....[0]....
.L_273:
        /*005c*/ 	.word	0x00000170


	//----- nvinfo : EIATTR_CBANK_PARAM_SIZE
	.align		4
.L_274:
        /*0060*/ 	.byte	0x03, 0x19
        /*0062*/ 	.short	0x0020


	//----- nvinfo : EIATTR_PARAM_CBANK
	.align		4
        /*0064*/ 	.byte	0x04, 0x0a
        /*0066*/ 	.short	(.L_276 - .L_275)
	.align		4
.L_275:
        /*0068*/ 	.word	index@(.nv.constant0._ZN3mhd18MultComplex_kernelEPK7double2jdPS0_)
        /*006c*/ 	.short	0x0380
        /*006e*/ 	.short	0x0020


	//----- nvinfo : EIATTR_SW_WAR
	.align		4
.L_276:
        /*0070*/ 	.byte	0x04, 0x36
        /*0072*/ 	.short	(.L_278 - .L_277)
.L_277:
        /*0074*/ 	.word	0x00000008
.L_278:


//--------------------- .nv.info._ZN3mhd17MultDouble_kernelEPdjdS0_ --------------------------
	.section	.nv.info._ZN3mhd17MultDouble_kernelEPdjdS0_,"",@"SHT_CUDA_INFO"
	.sectionflags	@""
	.align	4


	//----- nvinfo : EIATTR_CUDA_API_VERSION
	.align		4
        /*0000*/ 	.byte	0x04, 0x37
        /*0002*/ 	.short	(.L_280 - .L_279)
.L_279:
        /*0004*/ 	.word	0x00000082


	//----- nvinfo : EIATTR_KPARAM_INFO
	.align		4
.L_280:
        /*0008*/ 	.byte	0x04, 0x17
        /*000a*/ 	.short	(.L_282 - .L_281)
.L_281:
        /*000c*/ 	.word	0x00000000
        /*0010*/ 	.short	0x0003
        /*0012*/ 	.short	0x0018
        /*0014*/ 	.byte	0x00, 0xf5, 0x21, 0x00


	//----- nvinfo : EIATTR_KPARAM_INFO
	.align		4
.L_282:
        /*0018*/ 	.byte	0x04, 0x17
        /*001a*/ 	.short	(.L_284 - .L_283)
.L_283:
        /*001c*/ 	.word	0x00000000
        /*0020*/ 	.short	0x0002
        /*0022*/ 	.short	0x0010
        /*0024*/ 	.byte	0x00, 0xf0, 0x21, 0x00


	//----- nvinfo : EIATTR_KPARAM_INFO
	.align		4
.L_284:
        /*0028*/ 	.byte	0x04, 0x17
        /*002a*/ 	.short	(.L_286 - .L_285)
.L_285:
        /*002c*/ 	.word	0x00000000
        /*0030*/ 	.short	0x0001
        /*0032*/ 	.short	0x0008
        /*0034*/ 	.byte	0x00, 0xf0, 0x11, 0x00


	//----- nvinfo : EIATTR_KPARAM_INFO
	.align		4
.L_286:
        /*0038*/ 	.byte	0x04, 0x17
        /*003a*/ 	.short	(.L_288 - .L_287)
.L_287:
        /*003c*/ 	.word	0x00000000
        /*0040*/ 	.short	0x0000
        /*0042*/ 	.short	0x0000
        /*0044*/ 	.byte	0x00, 0xf5, 0x21, 0x00


	//----- nvinfo : EIATTR_SPARSE_MMA_MASK
	.align		4
.L_288:
        /*0048*/ 	.byte	0x03, 0x50
        /*004a*/ 	.short	0x0000


	//----- nvinfo : EIATTR_MAXREG_COUNT
	.align		4
        /*004c*/ 	.byte	0x03, 0x1b
        /*004e*/ 	.short	0x00ff


	//----- nvinfo : EIATTR_MERCURY_ISA_VERSION
	.align		4
        /*0050*/ 	.byte	0x03, 0x5f
        /*0052*/ 	.short	0x0101


	//----- nvinfo : EIATTR_VRC_CTA_INIT_COUNT
	.align		4
        /*0054*/ 	.byte	0x02, 0x4a
	.zero		1
	.zero		1


	//----- nvinfo : EIATTR_EXIT_INSTR_OFFSETS
	.align		4
        /*0058*/ 	.byte	0x04, 0x1c
        /*005a*/ 	.short	(.L_290 - .L_289)


	//   ....[0]....
.L_289:
        /*005c*/ 	.word	0x00000140


	//----- nvinfo : EIATTR_CBANK_PARAM_SIZE
	.align		4
.L_290:
        /*0060*/ 	.byte	0x03, 0x19
        /*0062*/ 	.short	0x0020


	//----- nvinfo : EIATTR_PARAM_CBANK
	.align		4
        /*0064*/ 	.byte	0x04, 0x0a
        /*0066*/ 	.short	(.L_292 - .L_291)
	.align		4
.L_291:
        /*0068*/ 	.word	index@(.nv.constant0._ZN3mhd17MultDouble_kernelEPdjdS0_)
        /*006c*/ 	.short	0x0380
        /*006e*/ 	.short	0x0020


	//----- nvinfo : EIATTR_SW_WAR
	.align		4
.L_292:
        /*0070*/ 	.byte	0x04, 0x36
        /*0072*/ 	.short	(.L_294 - .L_293)
.L_293:
        /*0074*/ 	.word	0x00000008
.L_294:


//--------------------- .nv.callgraph             --------------------------
	.section	.nv.callgraph,"",@"SHT_CUDA_CALLGRAPH"
	.align	4
	.sectionentsize	8
	.align		4
        /*0000*/ 	.word	0x00000000
	.align		4
        /*0004*/ 	.word	0xffffffff
	.align		4
        /*0008*/ 	.word	0x00000000
	.align		4
        /*000c*/ 	.word	0xfffffffe
	.align		4
        /*0010*/ 	.word	0x00000000
	.align		4
        /*0014*/ 	.word	0xfffffffd
	.align		4
        /*0018*/ 	.word	0x00000000
	.align		4
        /*001c*/ 	.word	0xfffffffc


//--------------------- .nv.constant4             --------------------------
	.section	.nv.constant4,"a",@progbits
	.align	8
	.align		8
.nv.constant4:
        /*0000*/ 	.dword	precalc_xorwow_matrix
	.align		8
        /*0008*/ 	.dword	precalc_xorwow_offset_matrix
	.align		8
        /*0010*/ 	.dword	mrg32k3aM1
	.align		8
        /*0018*/ 	.dword	mrg32k3aM2
	.align		8
        /*0020*/ 	.dword	mrg32k3aM1SubSeq
	.align		8
        /*0028*/ 	.dword	mrg32k3aM2SubSeq
	.align		8
        /*0030*/ 	.dword	mrg32k3aM1Seq
	.align		8
        /*0038*/ 	.dword	mrg32k3aM2Seq
	.align		8
        /*0040*/ 	.dword	__cudart_i2opi_d
	.align		8
        /*0048*/ 	.dword	__cudart_sin_cos_coeffs


//--------------------- .nv.constant3             --------------------------
	.section	.nv.constant3,"a",@progbits
	.align	8
.nv.constant3:
	.type		__cr_lgamma_table,@object
	.size		__cr_lgamma_table,(.L_8 - __cr_lgamma_table)
__cr_lgamma_table:
        /*0000*/ 	.byte	0x00, 0x00, 0x00, 0x00, 0x00, 0x00, 0x00, 0x00, 0x00, 0x00, 0x00, 0x00, 0x00, 0x00, 0x00, 0x00
        /*0010*/ 	.byte	0xef, 0x39, 0xfa, 0xfe, 0x42, 0x2e, 0xe6, 0x3f, 0x02, 0x20, 0x2a, 0xfa, 0x0b, 0xab, 0xfc, 0x3f
        /*0020*/ 	.byte	0xf9, 0x2c, 0x92, 0x7c, 0xa7, 0x6c, 0x09, 0x40, 0xc9, 0x79, 0x44, 0x3c, 0x64, 0x26, 0x13, 0x40
        /*0030*/ 	.byte	0xca, 0x01, 0xcf, 0x3a, 0x27, 0x51, 0x1a, 0x40, 0x30, 0xcc, 0x2d, 0xf3, 0xe1, 0x0c, 0x21, 0x40
        /*0040*/ 	.byte	0x0d, 0xb7, 0xfc, 0x82, 0x8e, 0x35, 0x25, 0x40
.L_8:


//--------------------- .text._ZN3mhd19FillNormally_kernelEP7double2P17curandStateXORWOWjj --------------------------
	.section	.text._ZN3mhd19FillNormally_kernelEP7double2P17curandStateXORWOWjj,"ax",@progbits
	.align	128
.text._ZN3mhd19FillNormally_kernelEP7double2P17curandStateXORWOWjj:
        .type           _ZN3mhd19FillNormally_kernelEP7double2P17curandStateXORWOWjj,@function
        .size           _ZN3mhd19FillNormally_kernelEP7double2P17curandStateXORWOWjj,(.L_x_73 - _ZN3mhd19FillNormally_kernelEP7double2P17curandStateXORWOWjj)
        .other          _ZN3mhd19FillNormally_kernelEP7double2P17curandStateXORWOWjj,@"STO_CUDA_ENTRY STV_DEFAULT"
_ZN3mhd19FillNormally_kernelEP7double2P17curandStateXORWOWjj:
[----:B------:R-:W0:Y:S01]  /*0000*/  LDC R1, c[0x0][0x37c] ;  /* 0x0000df00ff017b82 */ /* 0x000e220000000800 */
[----:B------:R-:W1:Y:S07]  /*0010*/  S2R R3, SR_TID.X ;  /* 0x0000000000037919 */ /* 0x000e6e0000002100 */
[----:B------:R-:W1:Y:S01]  /*0020*/  S2UR UR4, SR_CTAID.X ;  /* 0x00000000000479c3 */ /* 0x000e620000002500 */
[----:B------:R-:W-:Y:S01]  /*0030*/  IMAD.MOV.U32 R10, RZ, RZ, 0x0 ;  /* 0x00000000ff0a7424 */ /* 0x000fe200078e00ff */
[----:B------:R-:W-:Y:S01]  /*0040*/  BSSY.RECONVERGENT B0, `(.L_x_0) ;  /* 0x000002a000007945 */ /* 0x000fe20003800200 */
[----:B------:R-:W2:Y:S01]  /*0050*/  S2R R7, SR_TID.Y ;  /* 0x0000000000077919 */ /* 0x000ea20000002200 */
[----:B------:R-:W-:-:S02]  /*0060*/  IMAD.MOV.U32 R11, RZ, RZ, 0x3fd80000 ;  /* 0x3fd80000ff0b7424 */ /* 0x000fc400078e00ff */
[----:B0-----:R-:W-:Y:S02]  /*0070*/  VIADD R1, R1, 0xffffffd8 ;  /* 0xffffffd801017836 */ /* 0x001fe40000000000 */
[----:B------:R-:W1:Y:S08]  /*0080*/  LDC R2, c[0x0][0x360] ;  /* 0x0000d800ff027b82 */ /* 0x000e700000000800 */
[----:B------:R-:W0:Y:S08]  /*0090*/  LDC R0, c[0x0][0x390] ;  /* 0x0000e400ff007b82 */ /* 0x000e300000000800 */
[----:B------:R-:W2:Y:S08]  /*00a0*/  S2UR UR5, SR_CTAID.Y ;  /* 0x00000000000579c3 */ /* 0x000eb00000002600 */
[----:B------:R-:W2:Y:S01]  /*00b0*/  LDC R12, c[0x0][0x364] ;  /* 0x0000d900ff0c7b82 */ /* 0x000ea20000000800 */
[----:B-1----:R-:W-:Y:S01]  /*00c0*/  IMAD R2, R2, UR4, R3 ;  /* 0x0000000402027c24 */ /* 0x002fe2000f8e0203 */
[----:B0-----:R-:W-:-:S04]  /*00d0*/  SHF.R.U32.HI R5, RZ, 0x1, R0 ;  /* 0x00000001ff057819 */ /* 0x001fc80000011600 */
[CC--:B------:R-:W-:Y:S01]  /*00e0*/  ISETP.GT.U32.AND P0, PT, R2.reuse, R5.reuse, PT ;  /* 0x000000050200720c */ /* 0x0c0fe20003f04070 */
[----:B------:R-:W-:-:S03]  /*00f0*/  IMAD R13, R2, R5, R2 ;  /* 0x00000005020d7224 */ /* 0x000fc600078e0202 */
[----:B------:R-:W-:-:S05]  /*0100*/  SEL R3, R0, RZ, P0 ;  /* 0x000000ff00037207 */ /* 0x000fca0000000000 */
[----:B------:R-:W-:Y:S02]  /*0110*/  IMAD.IADD R3, R2, 0x1, -R3 ;  /* 0x0000000102037824 */ /* 0x000fe400078e0a03 */
[----:B--2---:R-:W-:-:S04]  /*0120*/  IMAD R12, R12, UR5, R7 ;  /* 0x000000050c0c7c24 */ /* 0x004fc8000f8e0207 */
[C---:B------:R-:W-:Y:S02]  /*0130*/  IMAD R0, R12.reuse, R12, RZ ;  /* 0x0000000c0c007224 */ /* 0x040fe400078e02ff */
[----:B------:R-:W-:Y:S02]  /*0140*/  IMAD.IADD R12, R12, 0x1, R13 ;  /* 0x000000010c0c7824 */ /* 0x000fe400078e020d */
[----:B------:R-:W-:-:S04]  /*0150*/  IMAD R0, R3, R3, R0 ;  /* 0x0000000303007224 */ /* 0x000fc800078e0200 */
[----:B------:R-:W0:Y:S08]  /*0160*/  I2F.F64.U32 R14, R0 ;  /* 0x00000000000e7312 */ /* 0x000e300000201800 */
[----:B0-----:R-:W0:Y:S01]  /*0170*/  MUFU.RSQ64H R7, R15 ;  /* 0x0000000f00077308 */ /* 0x001e220000001c00 */
[----:B------:R-:W-:-:S05]  /*0180*/  VIADD R6, R15, 0xfcb00000 ;  /* 0xfcb000000f067836 */ /* 0x000fca0000000000 */
[----:B------:R-:W-:Y:S01]  /*0190*/  ISETP.GE.U32.AND P0, PT, R6, 0x7ca00000, PT ;  /* 0x7ca000000600780c */ /* 0x000fe20003f06070 */
[----:B0-----:R-:W-:-:S08]  /*01a0*/  DMUL R8, R6, R6 ;  /* 0x0000000606087228 */ /* 0x001fd00000000000 */
[----:B------:R-:W-:-:S08]  /*01b0*/  DFMA R8, R14, -R8, 1 ;  /* 0x3ff000000e08742b */ /* 0x000fd00000000808 */
[----:B------:R-:W-:Y:S02]  /*01c0*/  DFMA R10, R8, R10, 0.5 ;  /* 0x3fe00000080a742b */ /* 0x000fe4000000000a */
[----:B------:R-:W-:-:S08]  /*01d0*/  DMUL R8, R6, R8 ;  /* 0x0000000806087228 */ /* 0x000fd00000000000 */
[----:B------:R-:W-:-:S08]  /*01e0*/  DFMA R16, R10, R8, R6 ;  /* 0x000000080a10722b */ /* 0x000fd00000000006 */
[----:B------:R-:W-:Y:S02]  /*01f0*/  DMUL R8, R14, R16 ;  /* 0x000000100e087228 */ /* 0x000fe40000000000 */
[----:B------:R-:W-:Y:S02]  /*0200*/  VIADD R3, R17, 0xfff00000 ;  /* 0xfff0000011037836 */ /* 0x000fe40000000000 */
[----:B------:R-:W-:-:S04]  /*0210*/  IMAD.MOV.U32 R2, RZ, RZ, R16 ;  /* 0x000000ffff027224 */ /* 0x000fc800078e0010 */
[----:B------:R-:W-:-:S08]  /*0220*/  DFMA R10, R8, -R8, R14 ;  /* 0x80000008080a722b */ /* 0x000fd0000000000e */
[----:B------:R-:W-:Y:S01]  /*0230*/  DFMA R4, R10, R2, R8 ;  /* 0x000000020a04722b */ /* 0x000fe20000000008 */
[----:B------:R-:W-:Y:S10]  /*0240*/  @!P0 BRA `(.L_x_1) ;  /* 0x0000000000248947 */ /* 0x000ff40003800000 */
[----:B------:R-:W-:Y:S02]  /*0250*/  IMAD.MOV.U32 R4, RZ, RZ, R14 ;  /* 0x000000ffff047224 */ /* 0x000fe400078e000e */
[----:B------:R-:W-:Y:S02]  /*0260*/  IMAD.MOV.U32 R14, RZ, RZ, R8 ;  /* 0x000000ffff0e7224 */ /* 0x000fe400078e0008 */
[----:B------:R-:W-:Y:S02]  /*0270*/  IMAD.MOV.U32 R5, RZ, RZ, R15 ;  /* 0x000000ffff057224 */ /* 0x000fe400078e000f */
[----:B------:R-:W-:Y:S01]  /*0280*/  IMAD.MOV.U32 R8, RZ, RZ, R6 ;  /* 0x000000ffff087224 */ /* 0x000fe200078e0006 */
[----:B------:R-:W-:Y:S01]  /*0290*/  MOV R6, 0x2e0 ;  /* 0x000002e000067802 */ /* 0x000fe20000000f00 */
[----:B------:R-:W-:Y:S02]  /*02a0*/  IMAD.MOV.U32 R15, RZ, RZ, R11 ;  /* 0x000000ffff0f7224 */ /* 0x000fe400078e000b */
[----:B------:R-:W-:-:S02]  /*02b0*/  IMAD.MOV.U32 R7, RZ, RZ, R9 ;  /* 0x000000ffff077224 */ /* 0x000fc400078e0009 */
[----:B------:R-:W-:-:S07]  /*02c0*/  IMAD.MOV.U32 R17, RZ, RZ, R3 ;  /* 0x000000ffff117224 */ /* 0x000fce00078e0003 */
[----:B------:R-:W-:Y:S05]  /*02d0*/  CALL.REL.NOINC `($__internal_1_$__cuda_sm20_dsqrt_rn_f64_mediumpath_v1) ;  /* 0x0000001800247944 */ /* 0x000fea0003c00000 */
.L_x_1:
[----:B------:R-:W-:Y:S05]  /*02e0*/  BSYNC.RECONVERGENT B0 ;  /* 0x0000000000007941 */ /* 0x000fea0003800200 */
.L_x_0:
[----:B------:R-:W-:Y:S01]  /*02f0*/  ISETP.NE.AND P0, PT, R0, RZ, PT ;  /* 0x000000ff0000720c */ /* 0x000fe20003f05270 */
[----:B------:R-:W0:Y:S01]  /*0300*/  LDCU.64 UR6, c[0x0][0x358] ;  /* 0x00006b00ff0677ac */ /* 0x000e220008000a00 */
[----:B------:R-:W-:Y:S01]  /*0310*/  BSSY.RECONVERGENT B0, `(.L_x_2) ;  /* 0x000008e000007945 */ /* 0x000fe20003800200 */
[----:B------:R-:W-:-:S10]  /*0320*/  CS2R R8, SRZ ;  /* 0x0000000000087805 */ /* 0x000fd4000001ff00 */
[----:B------:R-:W-:Y:S05]  /*0330*/  @!P0 BRA `(.L_x_3) ;  /* 0x00000008002c8947 */ /* 0x000fea0003800000 */
[----:B------:R-:W1:Y:S01]  /*0340*/  LDCU UR4, c[0x0][0x394] ;  /* 0x00007280ff0477ac */ /* 0x000e620008000800 */
[----:B------:R-:W-:Y:S01]  /*0350*/  IMAD.MOV.U32 R2, RZ, RZ, 0x1 ;  /* 0x00000001ff027424 */ /* 0x000fe200078e00ff */
[----:B------:R-:W-:Y:S01]  /*0360*/  DMUL R14, R4, -R4 ;  /* 0x80000004040e7228 */ /* 0x000fe20000000000 */
[----:B------:R-:W-:Y:S09]  /*0370*/  BSSY.RECONVERGENT B1, `(.L_x_4) ;  /* 0x0000019000017945 */ /* 0x000ff20003800200 */
[----:B------:R-:W-:Y:S01]  /*0380*/  FSETP.GEU.AND P1, PT, |R15|, 6.5827683646048100446e-37, PT ;  /* 0x036000000f00780b */ /* 0x000fe20003f2e200 */
[----:B-1----:R-:W-:-:S09]  /*0390*/  UIMAD UR4, UR4, UR4, URZ ;  /* 0x00000004040472a4 */ /* 0x002fd2000f8e02ff */
[----:B------:R-:W1:Y:S02]  /*03a0*/  I2F.F64.U32 R6, UR4 ;  /* 0x0000000400067d12 */ /* 0x000e640008201800 */
[----:B-1----:R-:W-:-:S06]  /*03b0*/  DADD R6, R6, R6 ;  /* 0x0000000006067229 */ /* 0x002fcc0000000006 */
[----:B------:R-:W1:Y:S02]  /*03c0*/  MUFU.RCP64H R3, R7 ;  /* 0x0000000700037308 */ /* 0x000e640000001800 */
[----:B-1----:R-:W-:-:S08]  /*03d0*/  DFMA R8, -R6, R2, 1 ;  /* 0x3ff000000608742b */ /* 0x002fd00000000102 */
[----:B------:R-:W-:-:S08]  /*03e0*/  DFMA R8, R8, R8, R8 ;  /* 0x000000080808722b */ /* 0x000fd00000000008 */
[----:B------:R-:W-:-:S08]  /*03f0*/  DFMA R8, R2, R8, R2 ;  /* 0x000000080208722b */ /* 0x000fd00000000002 */
[----:B------:R-:W-:-:S08]  /*0400*/  DFMA R2, -R6, R8, 1 ;  /* 0x3ff000000602742b */ /* 0x000fd00000000108 */
[----:B------:R-:W-:-:S08]  /*0410*/  DFMA R2, R8, R2, R8 ;  /* 0x000000020802722b */ /* 0x000fd00000000008 */
[----:B------:R-:W-:-:S08]  /*0420*/  DMUL R8, R14, R2 ;  /* 0x000000020e087228 */ /* 0x000fd00000000000 */
[----:B------:R-:W-:-:S08]  /*0430*/  DFMA R10, -R6, R8, R14 ;  /* 0x00000008060a722b */ /* 0x000fd0000000010e */
[----:B------:R-:W-:-:S10]  /*0440*/  DFMA R2, R2, R10, R8 ;  /* 0x0000000a0202722b */ /* 0x000fd40000000008 */
[----:B------:R-:W-:-:S05]  /*0450*/  FFMA R0, RZ, R7, R3 ;  /* 0x00000007ff007223 */ /* 0x000fca0000000003 */
[----:B------:R-:W-:-:S13]  /*0460*/  FSETP.GT.AND P0, PT, |R0|, 1.469367938527859385e-39, PT ;  /* 0x001000000000780b */ /* 0x000fda0003f04200 */
[----:B------:R-:W-:Y:S05]  /*0470*/  @P0 BRA P1, `(.L_x_5) ;  /* 0x0000000000200947 */ /* 0x000fea0000800000 */
[----:B------:R-:W-:Y:S01]  /*0480*/  IMAD.MOV.U32 R10, RZ, RZ, R14 ;  /* 0x000000ffff0a7224 */ /* 0x000fe200078e000e */
[----:B------:R-:W-:Y:S01]  /*0490*/  MOV R0, 0x4e0 ;  /* 0x000004e000007802 */ /* 0x000fe20000000f00 */
[----:B------:R-:W-:Y:S02]  /*04a0*/  IMAD.MOV.U32 R11, RZ, RZ, R15 ;  /* 0x000000ffff0b7224 */ /* 0x000fe400078e000f */
[----:B------:R-:W-:Y:S02]  /*04b0*/  IMAD.MOV.U32 R8, RZ, RZ, R6 ;  /* 0x000000ffff087224 */ /* 0x000fe400078e0006 */
[----:B------:R-:W-:-:S07]  /*04c0*/  IMAD.MOV.U32 R9, RZ, RZ, R7 ;  /* 0x000000ffff097224 */ /* 0x000fce00078e0007 */
[----:B0-----:R-:W-:Y:S05]  /*04d0*/  CALL.REL.NOINC `($__internal_0_$__cuda_sm20_div_rn_f64_full) ;  /* 0x00000010002c7944 */ /* 0x001fea0003c00000 */
[----:B------:R-:W-:Y:S02]  /*04e0*/  IMAD.MOV.U32 R2, RZ, RZ, R8 ;  /* 0x000000ffff027224 */ /* 0x000fe400078e0008 */
[----:B------:R-:W-:-:S07]  /*04f0*/  IMAD.MOV.U32 R3, RZ, RZ, R9 ;  /* 0x000000ffff037224 */ /* 0x000fce00078e0009 */
.L_x_5:
[----:B0-----:R-:W-:Y:S05]  /*0500*/  BSYNC.RECONVERGENT B1 ;  /* 0x0000000000017941 */ /* 0x001fea0003800200 */
.L_x_4:
[----:B------:R-:W-:Y:S01]  /*0510*/  IMAD.MOV.U32 R18, RZ, RZ, 0x652b82fe ;  /* 0x652b82feff127424 */ /* 0x000fe200078e00ff */
[----:B------:R-:W-:Y:S01]  /*0520*/  UMOV UR4, 0xfefa39ef ;  /* 0xfefa39ef00047882 */ /* 0x000fe20000000000 */
[----:B------:R-:W-:Y:S01]  /*0530*/  IMAD.MOV.U32 R19, RZ, RZ, 0x3ff71547 ;  /* 0x3ff71547ff137424 */ /* 0x000fe200078e00ff */
[----:B------:R-:W-:Y:S01]  /*0540*/  UMOV UR5, 0x3fe62e42 ;  /* 0x3fe62e4200057882 */ /* 0x000fe20000000000 */
[----:B------:R-:W0:Y:S01]  /*0550*/  MUFU.RSQ64H R9, R5 ;  /* 0x0000000500097308 */ /* 0x000e220000001c00 */
[----:B------:R-:W-:Y:S01]  /*0560*/  VIADD R8, R5, 0xfcb00000 ;  /* 0xfcb0000005087836 */ /* 0x000fe20000000000 */
[----:B------:R-:W1:Y:S01]  /*0570*/  LDC R0, c[0x0][0x390] ;  /* 0x0000e400ff007b82 */ /* 0x000e620000000800 */
[----:B------:R-:W-:Y:S01]  /*0580*/  IMAD.MOV.U32 R16, RZ, RZ, 0x0 ;  /* 0x00000000ff107424 */ /* 0x000fe200078e00ff */
[----:B------:R-:W-:Y:S01]  /*0590*/  DFMA R18, R2, R18, 6.75539944105574400000e+15 ;  /* 0x433800000212742b */ /* 0x000fe20000000012 */
[----:B------:R-:W-:Y:S01]  /*05a0*/  IMAD.MOV.U32 R17, RZ, RZ, 0x3fd80000 ;  /* 0x3fd80000ff117424 */ /* 0x000fe200078e00ff */
[----:B------:R-:W-:Y:S01]  /*05b0*/  FSETP.GEU.AND P0, PT, |R3|, 4.1917929649353027344, PT ;  /* 0x4086232b0300780b */ /* 0x000fe20003f0e200 */
[----:B------:R-:W-:Y:S01]  /*05c0*/  BSSY.RECONVERGENT B1, `(.L_x_6) ;  /* 0x0000041000017945 */ /* 0x000fe20003800200 */
[----:B------:R-:W-:-:S04]  /*05d0*/  ISETP.GE.U32.AND P2, PT, R8, 0x7ca00000, PT ;  /* 0x7ca000000800780c */ /* 0x000fc80003f46070 */
[----:B------:R-:W-:Y:S02]  /*05e0*/  DADD R10, R18, -6.75539944105574400000e+15 ;  /* 0xc3380000120a7429 */ /* 0x000fe40000000000 */
[----:B0-----:R-:W-:-:S06]  /*05f0*/  DMUL R14, R8, R8 ;  /* 0x00000008080e7228 */ /* 0x001fcc0000000000 */
[----:B------:R-:W-:Y:S01]  /*0600*/  DFMA R6, R10, -UR4, R2 ;  /* 0x800000040a067c2b */ /* 0x000fe20008000002 */
[----:B------:R-:W-:Y:S01]  /*0610*/  UMOV UR4, 0x3b39803f ;  /* 0x3b39803f00047882 */ /* 0x000fe20000000000 */
[----:B------:R-:W-:Y:S01]  /*0620*/  UMOV UR5, 0x3c7abc9e ;  /* 0x3c7abc9e00057882 */ /* 0x000fe20000000000 */
[----:B------:R-:W-:Y:S01]  /*0630*/  DFMA R14, -R14, R4, 1 ;  /* 0x3ff000000e0e742b */ /* 0x000fe20000000104 */
[----:B-1----:R-:W-:-:S04]  /*0640*/  IMAD R22, R0, R0, RZ ;  /* 0x0000000000167224 */ /* 0x002fc800078e02ff */
[----:B------:R-:W-:Y:S01]  /*0650*/  DFMA R10, R10, -UR4, R6 ;  /* 0x800000040a0a7c2b */ /* 0x000fe20008000006 */
[----:B------:R-:W-:Y:S01]  /*0660*/  UMOV UR4, 0x69ce2bdf ;  /* 0x69ce2bdf00047882 */ /* 0x000fe20000000000 */
[----:B------:R-:W-:Y:S01]  /*0670*/  IMAD.MOV.U32 R6, RZ, RZ, -0x35dec16 ;  /* 0xfca213eaff067424 */ /* 0x000fe200078e00ff */
[----:B------:R-:W-:Y:S01]  /*0680*/  UMOV UR5, 0x3e5ade15 ;  /* 0x3e5ade1500057882 */ /* 0x000fe20000000000 */
[----:B------:R-:W-:Y:S01]  /*0690*/  IMAD.MOV.U32 R7, RZ, RZ, 0x3e928af3 ;  /* 0x3e928af3ff077424 */ /* 0x000fe200078e00ff */
[----:B------:R-:W-:Y:S01]  /*06a0*/  DFMA R16, R14, R16, 0.5 ;  /* 0x3fe000000e10742b */ /* 0x000fe20000000010 */
[----:B------:R-:W0:Y:S01]  /*06b0*/  I2F.F64.U32 R22, R22 ;  /* 0x0000001600167312 */ /* 0x000e220000201800 */
[----:B------:R-:W-:-:S03]  /*06c0*/  DMUL R14, R8, R14 ;  /* 0x0000000e080e7228 */ /* 0x000fc60000000000 */
[----:B------:R-:W-:Y:S01]  /*06d0*/  DFMA R6, R10, UR4, R6 ;  /* 0x000000040a067c2b */ /* 0x000fe20008000006 */
[----:B------:R-:W-:Y:S01]  /*06e0*/  UMOV UR4, 0x62401315 ;  /* 0x6240131500047882 */ /* 0x000fe20000000000 */
[----:B------:R-:W-:-:S03]  /*06f0*/  UMOV UR5, 0x3ec71dee ;  /* 0x3ec71dee00057882 */ /* 0x000fc60000000000 */
[----:B------:R-:W-:-:S03]  /*0700*/  DFMA R16, R16, R14, R8 ;  /* 0x0000000e1010722b */ /* 0x000fc60000000008 */
[----:B------:R-:W-:Y:S01]  /*0710*/  DFMA R6, R10, R6, UR4 ;  /* 0x000000040a067e2b */ /* 0x000fe20008000006 */
[----:B------:R-:W-:Y:S01]  /*0720*/  UMOV UR4, 0x7c89eb71 ;  /* 0x7c89eb7100047882 */ /* 0x000fe20000000000 */
[----:B------:R-:W-:-:S06]  /*0730*/  UMOV UR5, 0x3efa0199 ;  /* 0x3efa019900057882 */ /* 0x000fcc0000000000 */
        /* <DEDUP_REMOVED lines=18> */
[----:B------:R-:W-:-:S08]  /*0860*/  DFMA R6, R10, R6, UR4 ;  /* 0x000000040a067e2b */ /* 0x000fd00008000006 */
[----:B------:R-:W-:Y:S02]  /*0870*/  DFMA R26, R10, R6, 1 ;  /* 0x3ff000000a1a742b */ /* 0x000fe40000000006 */
[----:B------:R-:W-:-:S06]  /*0880*/  DMUL R6, R16, R4 ;  /* 0x0000000410067228 */ /* 0x000fcc0000000000 */
[----:B------:R-:W-:Y:S02]  /*0890*/  DFMA R26, R10, R26, 1 ;  /* 0x3ff000000a1a742b */ /* 0x000fe4000000001a */
[----:B------:R-:W-:Y:S01]  /*08a0*/  DFMA R14, R6, -R6, R4 ;  /* 0x80000006060e722b */ /* 0x000fe20000000004 */
[----:B------:R-:W-:Y:S02]  /*08b0*/  VIADD R11, R17, 0xfff00000 ;  /* 0xfff00000110b7836 */ /* 0x000fe40000000000 */
[----:B------:R-:W-:-:S05]  /*08c0*/  IMAD.MOV.U32 R10, RZ, RZ, R16 ;  /* 0x000000ffff0a7224 */ /* 0x000fca00078e0010 */
[----:B------:R-:W-:Y:S01]  /*08d0*/  IMAD R25, R18, 0x100000, R27 ;  /* 0x0010000012197824 */ /* 0x000fe200078e021b */
[----:B------:R-:W-:Y:S01]  /*08e0*/  DFMA R20, R14, R10, R6 ;  /* 0x0000000a0e14722b */ /* 0x000fe20000000006 */
[----:B------:R-:W-:Y:S01]  /*08f0*/  IMAD.MOV.U32 R24, RZ, RZ, R26 ;  /* 0x000000ffff187224 */ /* 0x000fe200078e001a */
[----:B0-----:R-:W-:Y:S09]  /*0900*/  @!P0 BRA `(.L_x_7) ;  /* 0x0000000000308947 */ /* 0x001ff20003800000 */
[----:B------:R-:W-:Y:S01]  /*0910*/  FSETP.GEU.AND P1, PT, |R3|, 4.2275390625, PT ;  /* 0x408748000300780b */ /* 0x000fe20003f2e200 */
[C---:B------:R-:W-:Y:S02]  /*0920*/  DADD R24, R2.reuse, +INF ;  /* 0x7ff0000002187429 */ /* 0x040fe40000000000 */
[----:B------:R-:W-:-:S08]  /*0930*/  DSETP.GEU.AND P0, PT, R2, RZ, PT ;  /* 0x000000ff0200722a */ /* 0x000fd00003f0e000 */
[----:B------:R-:W-:Y:S02]  /*0940*/  FSEL R24, R24, RZ, P0 ;  /* 0x000000ff18187208 */ /* 0x000fe40000000000 */
[----:B------:R-:W-:Y:S02]  /*0950*/  @!P1 LEA.HI R0, R18, R18, RZ, 0x1 ;  /* 0x0000001212009211 */ /* 0x000fe400078f08ff */
[----:B------:R-:W-:Y:S02]  /*0960*/  FSEL R25, R25, RZ, P0 ;  /* 0x000000ff19197208 */ /* 0x000fe40000000000 */
[----:B------:R-:W-:-:S05]  /*0970*/  @!P1 SHF.R.S32.HI R3, RZ, 0x1, R0 ;  /* 0x00000001ff039819 */ /* 0x000fca0000011400 */
[----:B------:R-:W-:Y:S02]  /*0980*/  @!P1 IMAD.IADD R2, R18, 0x1, -R3 ;  /* 0x0000000112029824 */ /* 0x000fe400078e0a03 */
[----:B------:R-:W-:-:S03]  /*0990*/  @!P1 IMAD R27, R3, 0x100000, R27 ;  /* 0x00100000031b9824 */ /* 0x000fc600078e021b */
[----:B------:R-:W-:Y:S01]  /*09a0*/  @!P1 LEA R3, R2, 0x3ff00000, 0x14 ;  /* 0x3ff0000002039811 */ /* 0x000fe200078ea0ff */
[----:B------:R-:W-:-:S06]  /*09b0*/  @!P1 IMAD.MOV.U32 R2, RZ, RZ, RZ ;  /* 0x000000ffff029224 */ /* 0x000fcc00078e00ff */
[----:B------:R-:W-:-:S11]  /*09c0*/  @!P1 DMUL R24, R26, R2 ;  /* 0x000000021a189228 */ /* 0x000fd60000000000 */
.L_x_7:
[----:B------:R-:W-:Y:S05]  /*09d0*/  BSYNC.RECONVERGENT B1 ;  /* 0x0000000000017941 */ /* 0x000fea0003800200 */
.L_x_6:
[----:B------:R-:W-:Y:S01]  /*09e0*/  BSSY.RECONVERGENT B1, `(.L_x_8) ;  /* 0x000000a000017945 */ /* 0x000fe20003800200 */
[----:B------:R-:W-:-:S03]  /*09f0*/  DMUL R2, R22, R24 ;  /* 0x0000001816027228 */ /* 0x000fc60000000000 */
[----:B------:R-:W-:Y:S08]  /*0a00*/  @!P2 BRA `(.L_x_9) ;  /* 0x00000000001ca947 */ /* 0x000ff00003800000 */
[----:B------:R-:W-:Y:S02]  /*0a10*/  IMAD.MOV.U32 R10, RZ, RZ, R14 ;  /* 0x000000ffff0a7224 */ /* 0x000fe400078e000e */
[----:B------:R-:W-:Y:S01]  /*0a20*/  IMAD.MOV.U32 R14, RZ, RZ, R6 ;  /* 0x000000ffff0e7224 */ /* 0x000fe200078e0006 */
[----:B------:R-:W-:Y:S01]  /*0a30*/  MOV R6, 0xa60 ;  /* 0x00000a6000067802 */ /* 0x000fe20000000f00 */
[----:B------:R-:W-:-:S07]  /*0a40*/  IMAD.MOV.U32 R17, RZ, RZ, R11 ;  /* 0x000000ffff117224 */ /* 0x000fce00078e000b */
[----:B------:R-:W-:Y:S05]  /*0a50*/  CALL.REL.NOINC `($__internal_1_$__cuda_sm20_dsqrt_rn_f64_mediumpath_v1) ;  /* 0x0000001000447944 */ /* 0x000fea0003c00000 */
[----:B------:R-:W-:Y:S02]  /*0a60*/  IMAD.MOV.U32 R20, RZ, RZ, R4 ;  /* 0x000000ffff147224 */ /* 0x000fe400078e0004 */
[----:B------:R-:W-:-:S07]  /*0a70*/  IMAD.MOV.U32 R21, RZ, RZ, R5 ;  /* 0x000000ffff157224 */ /* 0x000fce00078e0005 */
.L_x_9:
[----:B------:R-:W-:Y:S05]  /*0a80*/  BSYNC.RECONVERGENT B1 ;  /* 0x0000000000017941 */ /* 0x000fea0003800200 */
.L_x_8:
[----:B------:R-:W0:Y:S01]  /*0a90*/  MUFU.RCP64H R5, R21 ;  /* 0x0000001500057308 */ /* 0x000e220000001800 */
[----:B------:R-:W-:Y:S01]  /*0aa0*/  IMAD.MOV.U32 R4, RZ, RZ, 0x1 ;  /* 0x00000001ff047424 */ /* 0x000fe200078e00ff */
[----:B------:R-:W-:Y:S01]  /*0ab0*/  FSETP.GEU.AND P1, PT, |R3|, 6.5827683646048100446e-37, PT ;  /* 0x036000000300780b */ /* 0x000fe20003f2e200 */
[----:B------:R-:W-:Y:S04]  /*0ac0*/  BSSY.RECONVERGENT B1, `(.L_x_3) ;  /* 0x0000012000017945 */ /* 0x000fe80003800200 */
[----:B0-----:R-:W-:-:S08]  /*0ad0*/  DFMA R6, R4, -R20, 1 ;  /* 0x3ff000000406742b */ /* 0x001fd00000000814 */
[----:B------:R-:W-:-:S08]  /*0ae0*/  DFMA R6, R6, R6, R6 ;  /* 0x000000060606722b */ /* 0x000fd00000000006 */
[----:B------:R-:W-:-:S08]  /*0af0*/  DFMA R6, R4, R6, R4 ;  /* 0x000000060406722b */ /* 0x000fd00000000004 */
[----:B------:R-:W-:-:S08]  /*0b00*/  DFMA R4, R6, -R20, 1 ;  /* 0x3ff000000604742b */ /* 0x000fd00000000814 */
[----:B------:R-:W-:-:S08]  /*0b10*/  DFMA R4, R6, R4, R6 ;  /* 0x000000040604722b */ /* 0x000fd00000000006 */
[----:B------:R-:W-:-:S08]  /*0b20*/  DMUL R8, R2, R4 ;  /* 0x0000000402087228 */ /* 0x000fd00000000000 */
[----:B------:R-:W-:-:S08]  /*0b30*/  DFMA R6, R8, -R20, R2 ;  /* 0x800000140806722b */ /* 0x000fd00000000002 */
        /* <DEDUP_REMOVED lines=9> */
[----:B------:R-:W-:Y:S05]  /*0bd0*/  CALL.REL.NOINC `($__internal_0_$__cuda_sm20_div_rn_f64_full) ;  /* 0x00000008006c7944 */ /* 0x000fea0003c00000 */
.L_x_10:
[----:B------:R-:W-:Y:S05]  /*0be0*/  BSYNC.RECONVERGENT B1 ;  /* 0x0000000000017941 */ /* 0x000fea0003800200 */
.L_x_3:
[----:B0-----:R-:W-:Y:S05]  /*0bf0*/  BSYNC.RECONVERGENT B0 ;  /* 0x0000000000007941 */ /* 0x001fea0003800200 */
.L_x_2:
[----:B------:R-:W0:Y:S02]  /*0c00*/  LDC.64 R4, c[0x0][0x388] ;  /* 0x0000e200ff047b82 */ /* 0x000e240000000a00 */
[----:B0-----:R-:W-:-:S05]  /*0c10*/  IMAD.WIDE R4, R12, 0x30, R4 ;  /* 0x000000300c047825 */ /* 0x001fca00078e0204 */
[----:B------:R-:W2:Y:S04]  /*0c20*/  LDG.E.64 R14, desc[UR6][R4.64] ;  /* 0x00000006040e7981 */ /* 0x000ea8000c1e1b00 */
[----:B------:R-:W3:Y:S04]  /*0c30*/  LDG.E.64 R2, desc[UR6][R4.64+0x10] ;  /* 0x0000100604027981 */ /* 0x000ee8000c1e1b00 */
[----:B------:R-:W4:Y:S01]  /*0c40*/  LDG.E.64 R6, desc[UR6][R4.64+0x8] ;  /* 0x0000080604067981 */ /* 0x000f22000c1e1b00 */
[----:B------:R-:W-:Y:S01]  /*0c50*/  UMOV UR4, 0x54442d18 ;  /* 0x54442d1800047882 */ /* 0x000fe20000000000 */
[----:B------:R-:W-:Y:S01]  /*0c60*/  UMOV UR5, 0x401921fb ;  /* 0x401921fb00057882 */ /* 0x000fe20000000000 */
[----:B------:R-:W-:Y:S01]  /*0c70*/  BSSY.RECONVERGENT B0, `(.L_x_11) ;  /* 0x0000033000007945 */ /* 0x000fe20003800200 */
[----:B--2---:R-:W-:Y:S01]  /*0c80*/  SHF.R.U32.HI R0, RZ, 0x2, R15 ;  /* 0x00000002ff007819 */ /* 0x004fe2000001160f */
[----:B------:R-:W-:-:S03]  /*0c90*/  VIADD R14, R14, 0x587c5 ;  /* 0x000587c50e0e7836 */ /* 0x000fc60000000000 */
[----:B------:R-:W-:Y:S01]  /*0ca0*/  LOP3.LUT R0, R0, R15, RZ, 0x3c, !PT ;  /* 0x0000000f00007212 */ /* 0x000fe200078e3cff */
[----:B---3--:R-:W-:Y:S02]  /*0cb0*/  IMAD.SHL.U32 R11, R3, 0x10, RZ ;  /* 0x00000010030b7824 */ /* 0x008fe400078e00ff */
[----:B------:R-:W-:Y:S02]  /*0cc0*/  IMAD.MOV.U32 R17, RZ, RZ, R2 ;  /* 0x000000ffff117224 */ /* 0x000fe400078e0002 */
[C---:B------:R-:W-:Y:S02]  /*0cd0*/  IMAD.SHL.U32 R10, R0.reuse, 0x2, RZ ;  /* 0x00000002000a7824 */ /* 0x040fe400078e00ff */
[----:B------:R-:W-:Y:S02]  /*0ce0*/  IMAD.MOV.U32 R18, RZ, RZ, R3 ;  /* 0x000000ffff127224 */ /* 0x000fe400078e0003 */
[----:B----4-:R-:W-:Y:S01]  /*0cf0*/  IMAD.MOV.U32 R16, RZ, RZ, R7 ;  /* 0x000000ffff107224 */ /* 0x010fe200078e0007 */
[----:B------:R-:W-:Y:S01]  /*0d00*/  LOP3.LUT R10, R0, R10, R11, 0x96, !PT ;  /* 0x0000000a000a7212 */ /* 0x000fe200078e960b */
[----:B------:R-:W-:-:S02]  /*0d10*/  IMAD.MOV.U32 R11, RZ, RZ, 0x2f800000 ;  /* 0x2f800000ff0b7424 */ /* 0x000fc400078e00ff */
[----:B------:R-:W-:Y:S01]  /*0d20*/  IMAD.MOV.U32 R15, RZ, RZ, R6 ;  /* 0x000000ffff0f7224 */ /* 0x000fe200078e0006 */
[----:B------:R-:W-:Y:S01]  /*0d30*/  LOP3.LUT R19, R10, R3, RZ, 0x3c, !PT ;  /* 0x000000030a137212 */ /* 0x000fe200078e3cff */
[----:B------:R0:W-:Y:S04]  /*0d40*/  STG.E.64 desc[UR6][R4.64+0x8], R16 ;  /* 0x0000081004007986 */ /* 0x0001e8000c101b06 */
[----:B------:R-:W-:Y:S01]  /*0d50*/  IMAD.IADD R0, R19, 0x1, R14 ;  /* 0x0000000113007824 */ /* 0x000fe200078e020e */
[----:B------:R0:W-:Y:S04]  /*0d60*/  STG.E.64 desc[UR6][R4.64+0x10], R18 ;  /* 0x0000101204007986 */ /* 0x0001e8000c101b06 */
[----:B------:R-:W-:Y:S01]  /*0d70*/  I2FP.F32.U32 R0, R0 ;  /* 0x0000000000007245 */ /* 0x000fe20000201000 */
[----:B------:R0:W-:Y:S04]  /*0d80*/  STG.E.64 desc[UR6][R4.64], R14 ;  /* 0x0000000e04007986 */ /* 0x0001e8000c101b06 */
[----:B------:R-:W-:-:S04]  /*0d90*/  FFMA R0, R0, R11, 1.1641532182693481445e-10 ;  /* 0x2f00000000007423 */ /* 0x000fc8000000000b */
[----:B------:R-:W1:Y:S02]  /*0da0*/  F2F.F64.F32 R10, R0 ;  /* 0x00000000000a7310 */ /* 0x000e640000201800 */
[----:B-1----:R-:W-:-:S08]  /*0db0*/  DMUL R10, R10, UR4 ;  /* 0x000000040a0a7c28 */ /* 0x002fd00008000000 */
[----:B------:R-:W-:-:S14]  /*0dc0*/  DSETP.NEU.AND P0, PT, R10, +INF , PT ;  /* 0x7ff000000a00742a */ /* 0x000fdc0003f0d000 */
[----:B------:R-:W-:Y:S01]  /*0dd0*/  @!P0 DMUL R2, RZ, +INF ;  /* 0x7ff00000ff028828 */ /* 0x000fe20000000000 */
[----:B------:R-:W-:Y:S01]  /*0de0*/  @!P0 IMAD.MOV.U32 R0, RZ, RZ, 0x1 ;  /* 0x00000001ff008424 */ /* 0x000fe200078e00ff */
[----:B0-----:R-:W-:Y:S09]  /*0df0*/  @!P0 BRA `(.L_x_12) ;  /* 0x0000000000688947 */ /* 0x001ff20003800000 */
[----:B------:R-:W-:Y:S01]  /*0e00*/  UMOV UR4, 0x6dc9c883 ;  /* 0x6dc9c88300047882 */ /* 0x000fe20000000000 */
[----:B------:R-:W-:Y:S01]  /*0e10*/  UMOV UR5, 0x3fe45f30 ;  /* 0x3fe45f3000057882 */ /* 0x000fe20000000000 */
[C---:B------:R-:W-:Y:S01]  /*0e20*/  DSETP.GE.AND P0, PT, R10.reuse, 2.14748364800000000000e+09, PT ;  /* 0x41e000000a00742a */ /* 0x040fe20003f06000 */
[----:B------:R-:W-:Y:S01]  /*0e30*/  BSSY.RECONVERGENT B1, `(.L_x_13) ;  /* 0x0000015000017945 */ /* 0x000fe20003800200 */
[----:B------:R-:W-:Y:S01]  /*0e40*/  DMUL R4, R10, UR4 ;  /* 0x000000040a047c28 */ /* 0x000fe20008000000 */
[----:B------:R-:W-:Y:S01]  /*0e50*/  UMOV UR4, 0x54442d18 ;  /* 0x54442d1800047882 */ /* 0x000fe20000000000 */
[----:B------:R-:W-:-:S04]  /*0e60*/  UMOV UR5, 0x3ff921fb ;  /* 0x3ff921fb00057882 */ /* 0x000fc80000000000 */
[----:B------:R-:W0:Y:S08]  /*0e70*/  F2I.F64 R0, R4 ;  /* 0x0000000400007311 */ /* 0x000e300000301100 */
[----:B0-----:R-:W0:Y:S02]  /*0e80*/  I2F.F64 R2, R0 ;  /* 0x0000000000027312 */ /* 0x001e240000201c00 */
[----:B0-----:R-:W-:Y:S01]  /*0e90*/  DFMA R6, R2, -UR4, R10 ;  /* 0x8000000402067c2b */ /* 0x001fe2000800000a */
[----:B------:R-:W-:Y:S01]  /*0ea0*/  UMOV UR4, 0x33145c00 ;  /* 0x33145c0000047882 */ /* 0x000fe20000000000 */
[----:B------:R-:W-:-:S06]  /*0eb0*/  UMOV UR5, 0x3c91a626 ;  /* 0x3c91a62600057882 */ /* 0x000fcc0000000000 */
[----:B------:R-:W-:Y:S01]  /*0ec0*/  DFMA R6, R2, -UR4, R6 ;  /* 0x8000000402067c2b */ /* 0x000fe20008000006 */
[----:B------:R-:W-:Y:S01]  /*0ed0*/  UMOV UR4, 0x252049c0 ;  /* 0x252049c000047882 */ /* 0x000fe20000000000 */
[----:B------:R-:W-:-:S06]  /*0ee0*/  UMOV UR5, 0x397b839a ;  /* 0x397b839a00057882 */ /* 0x000fcc0000000000 */
[----:B------:R-:W-:Y:S01]  /*0ef0*/  DFMA R2, R2, -UR4, R6 ;  /* 0x8000000402027c2b */ /* 0x000fe20008000006 */
[----:B------:R-:W-:Y:S10]  /*0f00*/  @!P0 BRA `(.L_x_14) ;  /* 0x00000000001c8947 */ /* 0x000ff40003800000 */
[----:B------:R-:W-:Y:S01]  /*0f10*/  IMAD.MOV.U32 R6, RZ, RZ, R10 ;  /* 0x000000ffff067224 */ /* 0x000fe200078e000a */
[----:B------:R-:W-:Y:S01]  /*0f20*/  MOV R0, 0xf50 ;  /* 0x00000f5000007802 */ /* 0x000fe20000000f00 */
[----:B------:R-:W-:-:S07]  /*0f30*/  IMAD.MOV.U32 R3, RZ, RZ, R11 ;  /* 0x000000ffff037224 */ /* 0x000fce00078e000b */
[----:B------:R-:W-:Y:S05]  /*0f40*/  CALL.REL.NOINC `($_ZN3mhd19FillNormally_kernelEP7double2P17curandStateXORWOWjj$__internal_trig_reduction_slowpathd) ;  /* 0x0000000c00b47944 */ /* 0x000fea0003c00000 */
[----:B------:R-:W-:Y:S02]  /*0f50*/  IMAD.MOV.U32 R0, RZ, RZ, R4 ;  /* 0x000000ffff007224 */ /* 0x000fe400078e0004 */
[----:B------:R-:W-:Y:S02]  /*0f60*/  IMAD.MOV.U32 R2, RZ, RZ, R6 ;  /* 0x000000ffff027224 */ /* 0x000fe400078e0006 */
[----:B------:R-:W-:-:S07]  /*0f70*/  IMAD.MOV.U32 R3, RZ, RZ, R7 ;  /* 0x000000ffff037224 */ /* 0x000fce00078e0007 */
.L_x_14:
[----:B------:R-:W-:Y:S05]  /*0f80*/  BSYNC.RECONVERGENT B1 ;  /* 0x0000000000017941 */ /* 0x000fea0003800200 */
.L_x_13:
[----:B------:R-:W-:-:S07]  /*0f90*/  VIADD R0, R0, 0x1 ;  /* 0x0000000100007836 */ /* 0x000fce0000000000 */
.L_x_12:
[----:B------:R-:W-:Y:S05]  /*0fa0*/  BSYNC.RECONVERGENT B0 ;  /* 0x0000000000007941 */ /* 0x000fea0003800200 */
.L_x_11:
[----:B------:R-:W0:Y:S01]  /*0fb0*/  LDCU.64 UR4, c[0x4][0x48] ;  /* 0x01000900ff0477ac */ /* 0x000e220008000a00 */
[----:B------:R-:W-:-:S05]  /*0fc0*/  IMAD.SHL.U32 R4, R0, 0x40, RZ ;  /* 0x0000004000047824 */ /* 0x000fca00078e00ff */
[----:B------:R-:W-:-:S04]  /*0fd0*/  LOP3.LUT R4, R4, 0x40, RZ, 0xc0, !PT ;  /* 0x0000004004047812 */ /* 0x000fc800078ec0ff */
[----:B0-----:R-:W-:-:S05]  /*0fe0*/  IADD3 R24, P0, PT, R4, UR4, RZ ;  /* 0x0000000404187c10 */ /* 0x001fca000ff1e0ff */
[----:B------:R-:W-:-:S05]  /*0ff0*/  IMAD.X R25, RZ, RZ, UR5, P0 ;  /* 0x00000005ff197e24 */ /* 0x000fca00080e06ff */
[----:B------:R-:W2:Y:S04]  /*1000*/  LDG.E.128.CONSTANT R4, desc[UR6][R24.64] ;  /* 0x0000000618047981 */ /* 0x000ea8000c1e9d00 */
[----:B------:R-:W3:Y:S04]  /*1010*/  LDG.E.128.CONSTANT R16, desc[UR6][R24.64+0x10] ;  /* 0x0000100618107981 */ /* 0x000ee8000c1e9d00 */
[----:B------:R-:W4:Y:S01]  /*1020*/  LDG.E.128.CONSTANT R20, desc[UR6][R24.64+0x20] ;  /* 0x0000200618147981 */ /* 0x000f22000c1e9d00 */
[----:B------:R-:W-:Y:S01]  /*1030*/  LOP3.LUT R13, R0, 0x1, RZ, 0xc0, !PT ;  /* 0x00000001000d7812 */ /* 0x000fe200078ec0ff */
[----:B------:R-:W-:Y:S01]  /*1040*/  IMAD.MOV.U32 R26, RZ, RZ, 0x20fd8164 ;  /* 0x20fd8164ff1a7424 */ /* 0x000fe200078e00ff */
[----:B------:R-:W-:Y:S01]  /*1050*/  DMUL R14, R2, R2 ;  /* 0x00000002020e7228 */ /* 0x000fe20000000000 */
[----:B------:R-:W-:Y:S01]  /*1060*/  BSSY.RECONVERGENT B0, `(.L_x_15) ;  /* 0x0000032000007945 */ /* 0x000fe20003800200 */
[----:B------:R-:W-:Y:S01]  /*1070*/  ISETP.NE.U32.AND P0, PT, R13, 0x1, PT ;  /* 0x000000010d00780c */ /* 0x000fe20003f05070 */
[----:B------:R-:W-:-:S03]  /*1080*/  IMAD.MOV.U32 R13, RZ, RZ, 0x3da8ff83 ;  /* 0x3da8ff83ff0d7424 */ /* 0x000fc600078e00ff */
[----:B------:R-:W-:Y:S02]  /*1090*/  FSEL R26, R26, -8.06006814911005101289e+34, !P0 ;  /* 0xf9785eba1a1a7808 */ /* 0x000fe40004000000 */
[----:B------:R-:W-:-:S06]  /*10a0*/  FSEL R27, -R13, 0.11223486810922622681, !P0 ;  /* 0x3de5db650d1b7808 */ /* 0x000fcc0004000100 */
[----:B--2---:R-:W-:-:S08]  /*10b0*/  DFMA R4, R14, R26, R4 ;  /* 0x0000001a0e04722b */ /* 0x004fd00000000004 */
[C---:B------:R-:W-:Y:S01]  /*10c0*/  DFMA R4, R14.reuse, R4, R6 ;  /* 0x000000040e04722b */ /* 0x040fe20000000006 */
[----:B------:R-:W0:Y:S07]  /*10d0*/  LDC.64 R6, c[0x0][0x380] ;  /* 0x0000e000ff067b82 */ /* 0x000e2e0000000a00 */
[----:B---3--:R-:W-:-:S08]  /*10e0*/  DFMA R4, R14, R4, R16 ;  /* 0x000000040e04722b */ /* 0x008fd00000000010 */
[----:B------:R-:W-:-:S08]  /*10f0*/  DFMA R4, R14, R4, R18 ;  /* 0x000000040e04722b */ /* 0x000fd00000000012 */
[----:B----4-:R-:W-:Y:S01]  /*1100*/  DFMA R4, R14, R4, R20 ;  /* 0x000000040e04722b */ /* 0x010fe20000000014 */
[----:B0-----:R-:W-:-:S07]  /*1110*/  IMAD.WIDE R12, R12, 0x10, R6 ;  /* 0x000000100c0c7825 */ /* 0x001fce00078e0206 */
[----:B------:R-:W-:-:S08]  /*1120*/  DFMA R4, R14, R4, R22 ;  /* 0x000000040e04722b */ /* 0x000fd00000000016 */
[----:B------:R-:W-:Y:S02]  /*1130*/  DFMA R2, R4, R2, R2 ;  /* 0x000000020402722b */ /* 0x000fe40000000002 */
[----:B------:R-:W-:-:S10]  /*1140*/  DFMA R4, R14, R4, 1 ;  /* 0x3ff000000e04742b */ /* 0x000fd40000000004 */
[----:B------:R-:W-:Y:S02]  /*1150*/  FSEL R4, R4, R2, !P0 ;  /* 0x0000000204047208 */ /* 0x000fe40004000000 */
[----:B------:R-:W-:Y:S02]  /*1160*/  FSEL R5, R5, R3, !P0 ;  /* 0x0000000305057208 */ /* 0x000fe40004000000 */
[----:B------:R-:W-:-:S04]  /*1170*/  LOP3.LUT P0, RZ, R0, 0x2, RZ, 0xc0, !PT ;  /* 0x0000000200ff7812 */ /* 0x000fc8000780c0ff */
[----:B------:R-:W-:-:S10]  /*1180*/  DADD R2, RZ, -R4 ;  /* 0x00000000ff027229 */ /* 0x000fd40000000804 */
[----:B------:R-:W-:Y:S02]  /*1190*/  FSEL R4, R4, R2, !P0 ;  /* 0x0000000204047208 */ /* 0x000fe40004000000 */
[----:B------:R-:W-:Y:S01]  /*11a0*/  FSEL R5, R5, R3, !P0 ;  /* 0x0000000305057208 */ /* 0x000fe20004000000 */
[----:B------:R-:W-:-:S05]  /*11b0*/  DSETP.NEU.AND P0, PT, R10, +INF , PT ;  /* 0x7ff000000a00742a */ /* 0x000fca0003f0d000 */
[----:B------:R-:W-:-:S07]  /*11c0*/  DMUL R4, R8, R4 ;  /* 0x0000000408047228 */ /* 0x000fce0000000000 */
[----:B------:R0:W-:Y:S02]  /*11d0*/  STG.E.64 desc[UR6][R12.64], R4 ;  /* 0x000000040c007986 */ /* 0x0001e4000c101b06 */
[----:B------:R-:W-:Y:S01]  /*11e0*/  @!P0 DMUL R2, RZ, +INF ;  /* 0x7ff00000ff028828 */ /* 0x000fe20000000000 */
[----:B------:R-:W-:Y:S01]  /*11f0*/  @!P0 IMAD.MOV.U32 R0, RZ, RZ, RZ ;  /* 0x000000ffff008224 */ /* 0x000fe200078e00ff */
[----:B------:R-:W-:Y:S09]  /*1200*/  @!P0 BRA `(.L_x_16) ;  /* 0x00000000005c8947 */ /* 0x000ff20003800000 */
[----:B------:R-:W-:Y:S01]  /*1210*/  UMOV UR4, 0x6dc9c883 ;  /* 0x6dc9c88300047882 */ /* 0x000fe20000000000 */
[----:B------:R-:W-:Y:S01]  /*1220*/  UMOV UR5, 0x3fe45f30 ;  /* 0x3fe45f3000057882 */ /* 0x000fe20000000000 */
[C---:B------:R-:W-:Y:S02]  /*1230*/  DSETP.GE.AND P0, PT, R10.reuse, 2.14748364800000000000e+09, PT ;  /* 0x41e000000a00742a */ /* 0x040fe40003f06000 */
[----:B0-----:R-:W-:Y:S01]  /*1240*/  DMUL R4, R10, UR4 ;  /* 0x000000040a047c28 */ /* 0x001fe20008000000 */
        /* <DEDUP_REMOVED lines=19> */
.L_x_16:
[----:B------:R-:W-:Y:S05]  /*1380*/  BSYNC.RECONVERGENT B0 ;  /* 0x0000000000007941 */ /* 0x000fea0003800200 */
.L_x_15:
[----:B------:R-:W1:Y:S01]  /*1390*/  LDCU.64 UR4, c[0x4][0x48] ;  /* 0x01000900ff0477ac */ /* 0x000e620008000a00 */
[----:B0-----:R-:W-:-:S05]  /*13a0*/  IMAD.SHL.U32 R4, R0, 0x40, RZ ;  /* 0x0000004000047824 */ /* 0x001fca00078e00ff */
[----:B------:R-:W-:-:S04]  /*13b0*/  LOP3.LUT R4, R4, 0x40, RZ, 0xc0, !PT ;  /* 0x0000004004047812 */ /* 0x000fc800078ec0ff */
[----:B-1----:R-:W-:-:S05]  /*13c0*/  IADD3 R14, P0, PT, R4, UR4, RZ ;  /* 0x00000004040e7c10 */ /* 0x002fca000ff1e0ff */
[----:B------:R-:W-:-:S05]  /*13d0*/  IMAD.X R15, RZ, RZ, UR5, P0 ;  /* 0x00000005ff0f7e24 */ /* 0x000fca00080e06ff */
[----:B------:R-:W2:Y:S04]  /*13e0*/  LDG.E.128.CONSTANT R4, desc[UR6][R14.64] ;  /* 0x000000060e047981 */ /* 0x000ea8000c1e9d00 */
[----:B------:R-:W3:Y:S04]  /*13f0*/  LDG.E.128.CONSTANT R16, desc[UR6][R14.64+0x10] ;  /* 0x000010060e107981 */ /* 0x000ee8000c1e9d00 */
[----:B------:R-:W4:Y:S01]  /*1400*/  LDG.E.128.CONSTANT R20, desc[UR6][R14.64+0x20] ;  /* 0x000020060e147981 */ /* 0x000f22000c1e9d00 */
[----:B------:R-:W-:Y:S01]  /*1410*/  LOP3.LUT R10, R0, 0x1, RZ, 0xc0, !PT ;  /* 0x00000001000a7812 */ /* 0x000fe200078ec0ff */
[----:B------:R-:W-:-:S02]  /*1420*/  IMAD.MOV.U32 R24, RZ, RZ, 0x20fd8164 ;  /* 0x20fd8164ff187424 */ /* 0x000fc400078e00ff */
[----:B------:R-:W-:Y:S01]  /*1430*/  IMAD.MOV.U32 R25, RZ, RZ, 0x3da8ff83 ;  /* 0x3da8ff83ff197424 */ /* 0x000fe200078e00ff */
[----:B------:R-:W-:Y:S01]  /*1440*/  ISETP.NE.U32.AND P0, PT, R10, 0x1, PT ;  /* 0x000000010a00780c */ /* 0x000fe20003f05070 */
[----:B------:R-:W-:-:S03]  /*1450*/  DMUL R10, R2, R2 ;  /* 0x00000002020a7228 */ /* 0x000fc60000000000 */
[----:B------:R-:W-:Y:S02]  /*1460*/  FSEL R24, R24, -8.06006814911005101289e+34, !P0 ;  /* 0xf9785eba18187808 */ /* 0x000fe40004000000 */
[----:B------:R-:W-:-:S06]  /*1470*/  FSEL R25, -R25, 0.11223486810922622681, !P0 ;  /* 0x3de5db6519197808 */ /* 0x000fcc0004000100 */
[----:B--2---:R-:W-:-:S08]  /*1480*/  DFMA R4, R10, R24, R4 ;  /* 0x000000180a04722b */ /* 0x004fd00000000004 */
[----:B------:R-:W-:-:S08]  /*1490*/  DFMA R4, R10, R4, R6 ;  /* 0x000000040a04722b */ /* 0x000fd00000000006 */
[----:B---3--:R-:W-:-:S08]  /*14a0*/  DFMA R4, R10, R4, R16 ;  /* 0x000000040a04722b */ /* 0x008fd00000000010 */
[----:B------:R-:W-:-:S08]  /*14b0*/  DFMA R4, R10, R4, R18 ;  /* 0x000000040a04722b */ /* 0x000fd00000000012 */
[----:B----4-:R-:W-:-:S08]  /*14c0*/  DFMA R4, R10, R4, R20 ;  /* 0x000000040a04722b */ /* 0x010fd00000000014 */
        /* <DEDUP_REMOVED lines=8> */
[----:B------:R-:W-:-:S06]  /*1550*/  FSEL R3, R5, R3, !P0 ;  /* 0x0000000305037208 */ /* 0x000fcc0004000000 */
[----:B------:R-:W-:-:S07]  /*1560*/  DMUL R8, R8, R2 ;  /* 0x0000000208087228 */ /* 0x000fce0000000000 */
[----:B------:R-:W-:Y:S01]  /*1570*/  STG.E.64 desc[UR6][R12.64+0x8], R8 ;  /* 0x000008080c007986 */ /* 0x000fe2000c101b06 */
[----:B------:R-:W-:Y:S05]  /*1580*/  EXIT ;  /* 0x000000000000794d */ /* 0x000fea0003800000 */
        .weak           $__internal_0_$__cuda_sm20_div_rn_f64_full
        .type           $__internal_0_$__cuda_sm20_div_rn_f64_full,@function
        .size           $__internal_0_$__cuda_sm20_div_rn_f64_full,($__internal_1_$__cuda_sm20_dsqrt_rn_f64_mediumpath_v1 - $__internal_0_$__cuda_sm20_div_rn_f64_full)
$__internal_0_$__cuda_sm20_div_rn_f64_full:
[C---:B------:R-:W-:Y:S01]  /*1590*/  FSETP.GEU.AND P0, PT, |R9|.reuse, 1.469367938527859385e-39, PT ;  /* 0x001000000900780b */ /* 0x040fe20003f0e200 */
[----:B------:R-:W-:Y:S01]  /*15a0*/  IMAD.MOV.U32 R18, RZ, RZ, 0x1 ;  /* 0x00000001ff127424 */ /* 0x000fe200078e00ff */
[----:B------:R-:W-:Y:S01]  /*15b0*/  LOP3.LUT R6, R9, 0x800fffff, RZ, 0xc0, !PT ;  /* 0x800fffff09067812 */ /* 0x000fe200078ec0ff */
[----:B------:R-:W-:Y:S01]  /*15c0*/  BSSY.RECONVERGENT B2, `(.L_x_17) ;  /* 0x0000055000027945 */ /* 0x000fe20003800200 */
[C---:B------:R-:W-:Y:S02]  /*15d0*/  FSETP.GEU.AND P2, PT, |R11|.reuse, 1.469367938527859385e-39, PT ;  /* 0x001000000b00780b */ /* 0x040fe40003f4e200 */
[----:B------:R-:W-:Y:S01]  /*15e0*/  LOP3.LUT R7, R6, 0x3ff00000, RZ, 0xfc, !PT ;  /* 0x3ff0000006077812 */ /* 0x000fe200078efcff */
[----:B------:R-:W-:Y:S01]  /*15f0*/  IMAD.MOV.U32 R6, RZ, RZ, R8 ;  /* 0x000000ffff067224 */ /* 0x000fe200078e0008 */
[----:B------:R-:W-:Y:S02]  /*1600*/  LOP3.LUT R13, R11, 0x7ff00000, RZ, 0xc0, !PT ;  /* 0x7ff000000b0d7812 */ /* 0x000fe400078ec0ff */
[----:B------:R-:W-:-:S03]  /*1610*/  LOP3.LUT R16, R9, 0x7ff00000, RZ, 0xc0, !PT ;  /* 0x7ff0000009107812 */ /* 0x000fc600078ec0ff */
[----:B------:R-:W-:Y:S01]  /*1620*/  @!P0 DMUL R6, R8, 8.98846567431157953865e+307 ;  /* 0x7fe0000008068828 */ /* 0x000fe20000000000 */
[----:B------:R-:W-:-:S03]  /*1630*/  ISETP.GE.U32.AND P1, PT, R13, R16, PT ;  /* 0x000000100d00720c */ /* 0x000fc60003f26070 */
[----:B------:R-:W-:Y:S01]  /*1640*/  @!P2 LOP3.LUT R14, R9, 0x7ff00000, RZ, 0xc0, !PT ;  /* 0x7ff00000090ea812 */ /* 0x000fe200078ec0ff */
[----:B------:R-:W-:Y:S01]  /*1650*/  @!P2 IMAD.MOV.U32 R20, RZ, RZ, RZ ;  /* 0x000000ffff14a224 */ /* 0x000fe200078e00ff */
[----:B------:R-:W0:Y:S02]  /*1660*/  MUFU.RCP64H R19, R7 ;  /* 0x0000000700137308 */ /* 0x000e240000001800 */
[----:B------:R-:W-:Y:S01]  /*1670*/  @!P2 ISETP.GE.U32.AND P3, PT, R13, R14, PT ;  /* 0x0000000e0d00a20c */ /* 0x000fe20003f66070 */
[----:B------:R-:W-:-:S05]  /*1680*/  IMAD.MOV.U32 R14, RZ, RZ, 0x1ca00000 ;  /* 0x1ca00000ff0e7424 */ /* 0x000fca00078e00ff */
[----:B------:R-:W-:-:S04]  /*1690*/  @!P2 SEL R15, R14, 0x63400000, !P3 ;  /* 0x634000000e0fa807 */ /* 0x000fc80005800000 */
[----:B------:R-:W-:-:S04]  /*16a0*/  @!P2 LOP3.LUT R15, R15, 0x80000000, R11, 0xf8, !PT ;  /* 0x800000000f0fa812 */ /* 0x000fc800078ef80b */
[----:B------:R-:W-:Y:S01]  /*16b0*/  @!P2 LOP3.LUT R21, R15, 0x100000, RZ, 0xfc, !PT ;  /* 0x001000000f15a812 */ /* 0x000fe200078efcff */
[----:B0-----:R-:W-:-:S08]  /*16c0*/  DFMA R2, R18, -R6, 1 ;  /* 0x3ff000001202742b */ /* 0x001fd00000000806 */
[----:B------:R-:W-:-:S08]  /*16d0*/  DFMA R2, R2, R2, R2 ;  /* 0x000000020202722b */ /* 0x000fd00000000002 */
[----:B------:R-:W-:Y:S01]  /*16e0*/  DFMA R18, R18, R2, R18 ;  /* 0x000000021212722b */ /* 0x000fe20000000012 */
[----:B------:R-:W-:Y:S01]  /*16f0*/  SEL R3, R14, 0x63400000, !P1 ;  /* 0x634000000e037807 */ /* 0x000fe20004800000 */
[----:B------:R-:W-:-:S03]  /*1700*/  IMAD.MOV.U32 R2, RZ, RZ, R10 ;  /* 0x000000ffff027224 */ /* 0x000fc600078e000a */
[----:B------:R-:W-:-:S03]  /*1710*/  LOP3.LUT R3, R3, 0x800fffff, R11, 0xf8, !PT ;  /* 0x800fffff03037812 */ /* 0x000fc600078ef80b */
[----:B------:R-:W-:-:S03]  /*1720*/  DFMA R22, R18, -R6, 1 ;  /* 0x3ff000001216742b */ /* 0x000fc60000000806 */
[----:B------:R-:W-:-:S05]  /*1730*/  @!P2 DFMA R2, R2, 2, -R20 ;  /* 0x400000000202a82b */ /* 0x000fca0000000814 */
[----:B------:R-:W-:Y:S01]  /*1740*/  DFMA R18, R18, R22, R18 ;  /* 0x000000161212722b */ /* 0x000fe20000000012 */
[----:B------:R-:W-:Y:S02]  /*1750*/  IMAD.MOV.U32 R23, RZ, RZ, R13 ;  /* 0x000000ffff177224 */ /* 0x000fe400078e000d */
[----:B------:R-:W-:Y:S01]  /*1760*/  IMAD.MOV.U32 R22, RZ, RZ, R16 ;  /* 0x000000ffff167224 */ /* 0x000fe200078e0010 */
[----:B------:R-:W-:Y:S02]  /*1770*/  @!P0 LOP3.LUT R22, R7, 0x7ff00000, RZ, 0xc0, !PT ;  /* 0x7ff0000007168812 */ /* 0x000fe400078ec0ff */
[----:B------:R-:W-:Y:S02]  /*1780*/  @!P2 LOP3.LUT R23, R3, 0x7ff00000, RZ, 0xc0, !PT ;  /* 0x7ff000000317a812 */ /* 0x000fe400078ec0ff */
[----:B------:R-:W-:Y:S01]  /*1790*/  DMUL R20, R18, R2 ;  /* 0x0000000212147228 */ /* 0x000fe20000000000 */
[----:B------:R-:W-:Y:S02]  /*17a0*/  VIADD R24, R22, 0xffffffff ;  /* 0xffffffff16187836 */ /* 0x000fe40000000000 */
[----:B------:R-:W-:-:S05]  /*17b0*/  VIADD R15, R23, 0xffffffff ;  /* 0xffffffff170f7836 */ /* 0x000fca0000000000 */
[----:B------:R-:W-:Y:S01]  /*17c0*/  DFMA R16, R20, -R6, R2 ;  /* 0x800000061410722b */ /* 0x000fe20000000002 */
[----:B------:R-:W-:-:S04]  /*17d0*/  ISETP.GT.U32.AND P0, PT, R15, 0x7feffffe, PT ;  /* 0x7feffffe0f00780c */ /* 0x000fc80003f04070 */
[----:B------:R-:W-:-:S03]  /*17e0*/  ISETP.GT.U32.OR P0, PT, R24, 0x7feffffe, P0 ;  /* 0x7feffffe1800780c */ /* 0x000fc60000704470 */
[----:B------:R-:W-:-:S10]  /*17f0*/  DFMA R16, R18, R16, R20 ;  /* 0x000000101210722b */ /* 0x000fd40000000014 */
[----:B------:R-:W-:Y:S05]  /*1800*/  @P0 BRA `(.L_x_18) ;  /* 0x00000000006c0947 */ /* 0x000fea0003800000 */
[----:B------:R-:W-:-:S04]  /*1810*/  LOP3.LUT R18, R9, 0x7ff00000, RZ, 0xc0, !PT ;  /* 0x7ff0000009127812 */ /* 0x000fc800078ec0ff */
[CC--:B------:R-:W-:Y:S02]  /*1820*/  VIADDMNMX R10, R13.reuse, -R18.reuse, 0xb9600000, !PT ;  /* 0xb96000000d0a7446 */ /* 0x0c0fe40007800912 */
[----:B------:R-:W-:Y:S02]  /*1830*/  ISETP.GE.U32.AND P0, PT, R13, R18, PT ;  /* 0x000000120d00720c */ /* 0x000fe40003f06070 */
[----:B------:R-:W-:Y:S02]  /*1840*/  VIMNMX R10, PT, PT, R10, 0x46a00000, PT ;  /* 0x46a000000a0a7848 */ /* 0x000fe40003fe0100 */
[----:B------:R-:W-:-:S05]  /*1850*/  SEL R13, R14, 0x63400000, !P0 ;  /* 0x634000000e0d7807 */ /* 0x000fca0004000000 */
[----:B------:R-:W-:Y:S02]  /*1860*/  IMAD.IADD R13, R10, 0x1, -R13 ;  /* 0x000000010a0d7824 */ /* 0x000fe400078e0a0d */
[----:B------:R-:W-:Y:S02]  /*1870*/  IMAD.MOV.U32 R10, RZ, RZ, RZ ;  /* 0x000000ffff0a7224 */ /* 0x000fe400078e00ff */
[----:B------:R-:W-:-:S06]  /*1880*/  VIADD R11, R13, 0x7fe00000 ;  /* 0x7fe000000d0b7836 */ /* 0x000fcc0000000000 */
[----:B------:R-:W-:-:S10]  /*1890*/  DMUL R14, R16, R10 ;  /* 0x0000000a100e7228 */ /* 0x000fd40000000000 */
[----:B------:R-:W-:-:S13]  /*18a0*/  FSETP.GTU.AND P0, PT, |R15|, 1.469367938527859385e-39, PT ;  /* 0x001000000f00780b */ /* 0x000fda0003f0c200 */
[----:B------:R-:W-:Y:S05]  /*18b0*/  @P0 BRA `(.L_x_19) ;  /* 0x0000000000940947 */ /* 0x000fea0003800000 */
[----:B------:R-:W-:Y:S01]  /*18c0*/  DFMA R2, R16, -R6, R2 ;  /* 0x800000061002722b */ /* 0x000fe20000000002 */
[----:B------:R-:W-:-:S09]  /*18d0*/  IMAD.MOV.U32 R10, RZ, RZ, RZ ;  /* 0x000000ffff0a7224 */ /* 0x000fd200078e00ff */
[C---:B------:R-:W-:Y:S02]  /*18e0*/  FSETP.NEU.AND P0, PT, R3.reuse, RZ, PT ;  /* 0x000000ff0300720b */ /* 0x040fe40003f0d000 */
[----:B------:R-:W-:-:S04]  /*18f0*/  LOP3.LUT R9, R3, 0x80000000, R9, 0x48, !PT ;  /* 0x8000000003097812 */ /* 0x000fc800078e4809 */
[----:B------:R-:W-:-:S07]  /*1900*/  LOP3.LUT R11, R9, R11, RZ, 0xfc, !PT ;  /* 0x0000000b090b7212 */ /* 0x000fce00078efcff */
[----:B------:R-:W-:Y:S05]  /*1910*/  @!P0 BRA `(.L_x_19) ;  /* 0x00000000007c8947 */ /* 0x000fea0003800000 */
[----:B------:R-:W-:Y:S01]  /*1920*/  IMAD.MOV R3, RZ, RZ, -R13 ;  /* 0x000000ffff037224 */ /* 0x000fe200078e0a0d */
[----:B------:R-:W-:Y:S01]  /*1930*/  DMUL.RP R10, R16, R10 ;  /* 0x0000000a100a7228 */ /* 0x000fe20000008000 */
[----:B------:R-:W-:-:S06]  /*1940*/  IMAD.MOV.U32 R2, RZ, RZ, RZ ;  /* 0x000000ffff027224 */ /* 0x000fcc00078e00ff */
[----:B------:R-:W-:-:S03]  /*1950*/  DFMA R2, R14, -R2, R16 ;  /* 0x800000020e02722b */ /* 0x000fc60000000010 */
[----:B------:R-:W-:-:S03]  /*1960*/  LOP3.LUT R9, R11, R9, RZ, 0x3c, !PT ;  /* 0x000000090b097212 */ /* 0x000fc600078e3cff */
[----:B------:R-:W-:-:S04]  /*1970*/  IADD3 R2, PT, PT, -R13, -0x43300000, RZ ;  /* 0xbcd000000d027810 */ /* 0x000fc80007ffe1ff */
[----:B------:R-:W-:-:S04]  /*1980*/  FSETP.NEU.AND P0, PT, |R3|, R2, PT ;  /* 0x000000020300720b */ /* 0x000fc80003f0d200 */
[----:B------:R-:W-:Y:S02]  /*1990*/  FSEL R14, R10, R14, !P0 ;  /* 0x0000000e0a0e7208 */ /* 0x000fe40004000000 */
[----:B------:R-:W-:Y:S01]  /*19a0*/  FSEL R15, R9, R15, !P0 ;  /* 0x0000000f090f7208 */ /* 0x000fe20004000000 */
[----:B------:R-:W-:Y:S06]  /*19b0*/  BRA `(.L_x_19) ;  /* 0x0000000000547947 */ /* 0x000fec0003800000 */
.L_x_18:
[----:B------:R-:W-:-:S14]  /*19c0*/  DSETP.NAN.AND P0, PT, R10, R10, PT ;  /* 0x0000000a0a00722a */ /* 0x000fdc0003f08000 */
[----:B------:R-:W-:Y:S05]  /*19d0*/  @P0 BRA `(.L_x_20) ;  /* 0x0000000000440947 */ /* 0x000fea0003800000 */
[----:B------:R-:W-:-:S14]  /*19e0*/  DSETP.NAN.AND P0, PT, R8, R8, PT ;  /* 0x000000080800722a */ /* 0x000fdc0003f08000 */
[----:B------:R-:W-:Y:S05]  /*19f0*/  @P0 BRA `(.L_x_21) ;  /* 0x0000000000300947 */ /* 0x000fea0003800000 */
[----:B------:R-:W-:Y:S01]  /*1a00*/  ISETP.NE.AND P0, PT, R23, R22, PT ;  /* 0x000000161700720c */ /* 0x000fe20003f05270 */
[----:B------:R-:W-:Y:S02]  /*1a10*/  IMAD.MOV.U32 R14, RZ, RZ, 0x0 ;  /* 0x00000000ff0e7424 */ /* 0x000fe400078e00ff */
[----:B------:R-:W-:-:S10]  /*1a20*/  IMAD.MOV.U32 R15, RZ, RZ, -0x80000 ;  /* 0xfff80000ff0f7424 */ /* 0x000fd400078e00ff */
[----:B------:R-:W-:Y:S05]  /*1a30*/  @!P0 BRA `(.L_x_19) ;  /* 0x0000000000348947 */ /* 0x000fea0003800000 */
[----:B------:R-:W-:Y:S02]  /*1a40*/  ISETP.NE.AND P0, PT, R23, 0x7ff00000, PT ;  /* 0x7ff000001700780c */ /* 0x000fe40003f05270 */
[----:B------:R-:W-:Y:S02]  /*1a50*/  LOP3.LUT R15, R11, 0x80000000, R9, 0x48, !PT ;  /* 0x800000000b0f7812 */ /* 0x000fe400078e4809 */
[----:B------:R-:W-:-:S13]  /*1a60*/  ISETP.EQ.OR P0, PT, R22, RZ, !P0 ;  /* 0x000000ff1600720c */ /* 0x000fda0004702670 */
[----:B------:R-:W-:Y:S01]  /*1a70*/  @P0 LOP3.LUT R2, R15, 0x7ff00000, RZ, 0xfc, !PT ;  /* 0x7ff000000f020812 */ /* 0x000fe200078efcff */
[----:B------:R-:W-:Y:S02]  /*1a80*/  @!P0 IMAD.MOV.U32 R14, RZ, RZ, RZ ;  /* 0x000000ffff0e8224 */ /* 0x000fe400078e00ff */
[----:B------:R-:W-:Y:S02]  /*1a90*/  @P0 IMAD.MOV.U32 R14, RZ, RZ, RZ ;  /* 0x000000ffff0e0224 */ /* 0x000fe400078e00ff */
[----:B------:R-:W-:Y:S01]  /*1aa0*/  @P0 IMAD.MOV.U32 R15, RZ, RZ, R2 ;  /* 0x000000ffff0f0224 */ /* 0x000fe200078e0002 */
[----:B------:R-:W-:Y:S06]  /*1ab0*/  BRA `(.L_x_19) ;  /* 0x0000000000147947 */ /* 0x000fec0003800000 */
.L_x_21:
[----:B------:R-:W-:Y:S01]  /*1ac0*/  LOP3.LUT R15, R9, 0x80000, RZ, 0xfc, !PT ;  /* 0x00080000090f7812 */ /* 0x000fe200078efcff */
[----:B------:R-:W-:Y:S01]  /*1ad0*/  IMAD.MOV.U32 R14, RZ, RZ, R8 ;  /* 0x000000ffff0e7224 */ /* 0x000fe200078e0008 */
[----:B------:R-:W-:Y:S06]  /*1ae0*/  BRA `(.L_x_19) ;  /* 0x0000000000087947 */ /* 0x000fec0003800000 */
.L_x_20:
[----:B------:R-:W-:Y:S01]  /*1af0*/  LOP3.LUT R15, R11, 0x80000, RZ, 0xfc, !PT ;  /* 0x000800000b0f7812 */ /* 0x000fe200078efcff */
[----:B------:R-:W-:-:S07]  /*1b00*/  IMAD.MOV.U32 R14, RZ, RZ, R10 ;  /* 0x000000ffff0e7224 */ /* 0x000fce00078e000a */
.L_x_19:
[----:B------:R-:W-:Y:S05]  /*1b10*/  BSYNC.RECONVERGENT B2 ;  /* 0x0000000000027941 */ /* 0x000fea0003800200 */
.L_x_17:
[----:B------:R-:W-:Y:S02]  /*1b20*/  IMAD.MOV.U32 R2, RZ, RZ, R0 ;  /* 0x000000ffff027224 */ /* 0x000fe400078e0000 */
[----:B------:R-:W-:Y:S02]  /*1b30*/  IMAD.MOV.U32 R3, RZ, RZ, 0x0 ;  /* 0x00000000ff037424 */ /* 0x000fe400078e00ff */
[----:B------:R-:W-:Y:S02]  /*1b40*/  IMAD.MOV.U32 R8, RZ, RZ, R14 ;  /* 0x000000ffff087224 */ /* 0x000fe400078e000e */
[----:B------:R-:W-:Y:S01]  /*1b50*/  IMAD.MOV.U32 R9, RZ, RZ, R15 ;  /* 0x000000ffff097224 */ /* 0x000fe200078e000f */
[----:B------:R-:W-:Y:S06]  /*1b60*/  RET.REL.NODEC R2 `(_ZN3mhd19FillNormally_kernelEP7double2P17curandStateXORWOWjj) ;  /* 0xffffffe402247950 */ /* 0x000fec0003c3ffff */
        .weak           $__internal_1_$__cuda_sm20_dsqrt_rn_f64_mediumpath_v1
        .type           $__internal_1_$__cuda_sm20_dsqrt_rn_f64_mediumpath_v1,@function
        .size           $__internal_1_$__cuda_sm20_dsqrt_rn_f64_mediumpath_v1,($_ZN3mhd19FillNormally_kernelEP7double2P17curandStateXORWOWjj$__internal_trig_reduction_slowpathd - $__internal_1_$__cuda_sm20_dsqrt_rn_f64_mediumpath_v1)
$__internal_1_$__cuda_sm20_dsqrt_rn_f64_mediumpath_v1:
[----:B------:R-:W-:Y:S01]  /*1b70*/  ISETP.GE.U32.AND P0, PT, R8, -0x3400000, PT ;  /* 0xfcc000000800780c */ /* 0x000fe20003f06070 */
[----:B------:R-:W-:Y:S01]  /*1b80*/  BSSY.RECONVERGENT B2, `(.L_x_22) ;  /* 0x0000025000027945 */ /* 0x000fe20003800200 */
[----:B------:R-:W-:Y:S02]  /*1b90*/  IMAD.MOV.U32 R11, RZ, RZ, R15 ;  /* 0x000000ffff0b7224 */ /* 0x000fe400078e000f */
[----:B------:R-:W-:-:S09]  /*1ba0*/  IMAD.MOV.U32 R15, RZ, RZ, R7 ;  /* 0x000000ffff0f7224 */ /* 0x000fd200078e0007 */
[----:B------:R-:W-:Y:S05]  /*1bb0*/  @!P0 BRA `(.L_x_23) ;  /* 0x0000000000208947 */ /* 0x000fea0003800000 */
[----:B------:R-:W-:-:S10]  /*1bc0*/  DFMA.RM R8, R10, R16, R14 ;  /* 0x000000100a08722b */ /* 0x000fd4000000400e */
[----:B------:R-:W-:-:S05]  /*1bd0*/  IADD3 R10, P0, PT, R8, 0x1, RZ ;  /* 0x00000001080a7810 */ /* 0x000fca0007f1e0ff */
[----:B------:R-:W-:-:S06]  /*1be0*/  IMAD.X R11, RZ, RZ, R9, P0 ;  /* 0x000000ffff0b7224 */ /* 0x000fcc00000e0609 */
[----:B------:R-:W-:-:S08]  /*1bf0*/  DFMA.RP R4, -R8, R10, R4 ;  /* 0x0000000a0804722b */ /* 0x000fd00000008104 */
[----:B------:R-:W-:-:S06]  /*1c00*/  DSETP.GT.AND P0, PT, R4, RZ, PT ;  /* 0x000000ff0400722a */ /* 0x000fcc0003f04000 */
[----:B------:R-:W-:Y:S02]  /*1c10*/  FSEL R8, R10, R8, P0 ;  /* 0x000000080a087208 */ /* 0x000fe40000000000 */
[----:B------:R-:W-:Y:S01]  /*1c20*/  FSEL R9, R11, R9, P0 ;  /* 0x000000090b097208 */ /* 0x000fe20000000000 */
[----:B------:R-:W-:Y:S06]  /*1c30*/  BRA `(.L_x_24) ;  /* 0x0000000000647947 */ /* 0x000fec0003800000 */
.L_x_23:
[----:B------:R-:W-:-:S14]  /*1c40*/  DSETP.NE.AND P0, PT, R4, RZ, PT ;  /* 0x000000ff0400722a */ /* 0x000fdc0003f05000 */
[----:B------:R-:W-:Y:S05]  /*1c50*/  @!P0 BRA `(.L_x_25) ;  /* 0x0000000000588947 */ /* 0x000fea0003800000 */
[----:B------:R-:W-:-:S13]  /*1c60*/  ISETP.GE.AND P0, PT, R5, RZ, PT ;  /* 0x000000ff0500720c */ /* 0x000fda0003f06270 */
[----:B------:R-:W-:Y:S02]  /*1c70*/  @!P0 IMAD.MOV.U32 R8, RZ, RZ, 0x0 ;  /* 0x00000000ff088424 */ /* 0x000fe400078e00ff */
[----:B------:R-:W-:Y:S01]  /*1c80*/  @!P0 IMAD.MOV.U32 R9, RZ, RZ, -0x80000 ;  /* 0xfff80000ff098424 */ /* 0x000fe200078e00ff */
[----:B------:R-:W-:Y:S06]  /*1c90*/  @!P0 BRA `(.L_x_24) ;  /* 0x00000000004c8947 */ /* 0x000fec0003800000 */
[----:B------:R-:W-:-:S13]  /*1ca0*/  ISETP.GT.AND P0, PT, R5, 0x7fefffff, PT ;  /* 0x7fefffff0500780c */ /* 0x000fda0003f04270 */
[----:B------:R-:W-:Y:S05]  /*1cb0*/  @P0 BRA `(.L_x_25) ;  /* 0x0000000000400947 */ /* 0x000fea0003800000 */
[----:B------:R-:W-:Y:S01]  /*1cc0*/  DMUL R4, R4, 8.11296384146066816958e+31 ;  /* 0x4690000004047828 */ /* 0x000fe20000000000 */
[----:B------:R-:W-:Y:S02]  /*1cd0*/  IMAD.MOV.U32 R8, RZ, RZ, RZ ;  /* 0x000000ffff087224 */ /* 0x000fe400078e00ff */
[----:B------:R-:W-:Y:S02]  /*1ce0*/  IMAD.MOV.U32 R14, RZ, RZ, 0x0 ;  /* 0x00000000ff0e7424 */ /* 0x000fe400078e00ff */
[----:B------:R-:W-:Y:S01]  /*1cf0*/  IMAD.MOV.U32 R15, RZ, RZ, 0x3fd80000 ;  /* 0x3fd80000ff0f7424 */ /* 0x000fe200078e00ff */
[----:B------:R-:W0:Y:S02]  /*1d00*/  MUFU.RSQ64H R9, R5 ;  /* 0x0000000500097308 */ /* 0x000e240000001c00 */
[----:B0-----:R-:W-:-:S08]  /*1d10*/  DMUL R10, R8, R8 ;  /* 0x00000008080a7228 */ /* 0x001fd00000000000 */
[----:B------:R-:W-:-:S08]  /*1d20*/  DFMA R10, R4, -R10, 1 ;  /* 0x3ff00000040a742b */ /* 0x000fd0000000080a */
[----:B------:R-:W-:Y:S02]  /*1d30*/  DFMA R14, R10, R14, 0.5 ;  /* 0x3fe000000a0e742b */ /* 0x000fe4000000000e */
[----:B------:R-:W-:-:S08]  /*1d40*/  DMUL R10, R8, R10 ;  /* 0x0000000a080a7228 */ /* 0x000fd00000000000 */
[----:B------:R-:W-:-:S08]  /*1d50*/  DFMA R10, R14, R10, R8 ;  /* 0x0000000a0e0a722b */ /* 0x000fd00000000008 */
[----:B------:R-:W-:Y:S02]  /*1d60*/  DMUL R8, R4, R10 ;  /* 0x0000000a04087228 */ /* 0x000fe40000000000 */
[----:B------:R-:W-:-:S06]  /*1d70*/  VIADD R11, R11, 0xfff00000 ;  /* 0xfff000000b0b7836 */ /* 0x000fcc0000000000 */
[----:B------:R-:W-:-:S08]  /*1d80*/  DFMA R14, R8, -R8, R4 ;  /* 0x80000008080e722b */ /* 0x000fd00000000004 */
[----:B------:R-:W-:-:S10]  /*1d90*/  DFMA R8, R10, R14, R8 ;  /* 0x0000000e0a08722b */ /* 0x000fd40000000008 */
[----:B------:R-:W-:Y:S01]  /*1da0*/  VIADD R9, R9, 0xfcb00000 ;  /* 0xfcb0000009097836 */ /* 0x000fe20000000000 */
[----:B------:R-:W-:Y:S06]  /*1db0*/  BRA `(.L_x_24) ;  /* 0x0000000000047947 */ /* 0x000fec0003800000 */
.L_x_25:
[----:B------:R-:W-:-:S11]  /*1dc0*/  DADD R8, R4, R4 ;  /* 0x0000000004087229 */ /* 0x000fd60000000004 */
.L_x_24:
[----:B------:R-:W-:Y:S05]  /*1dd0*/  BSYNC.RECONVERGENT B2 ;  /* 0x0000000000027941 */ /* 0x000fea0003800200 */
.L_x_22:
[----:B------:R-:W-:Y:S02]  /*1de0*/  IMAD.MOV.U32 R7, RZ, RZ, 0x0 ;  /* 0x00000000ff077424 */ /* 0x000fe400078e00ff */
[----:B------:R-:W-:Y:S02]  /*1df0*/  IMAD.MOV.U32 R4, RZ, RZ, R8 ;  /* 0x000000ffff047224 */ /* 0x000fe400078e0008 */
[----:B------:R-:W-:Y:S01]  /*1e00*/  IMAD.MOV.U32 R5, RZ, RZ, R9 ;  /* 0x000000ffff057224 */ /* 0x000fe200078e0009 */
[----:B------:R-:W-:Y:S06]  /*1e10*/  RET.REL.NODEC R6 `(_ZN3mhd19FillNormally_kernelEP7double2P17curandStateXORWOWjj) ;  /* 0xffffffe006787950 */ /* 0x000fec0003c3ffff */
        .type           $_ZN3mhd19FillNormally_kernelEP7double2P17curandStateXORWOWjj$__internal_trig_reduction_slowpathd,@function
        .size           $_ZN3mhd19FillNormally_kernelEP7double2P17curandStateXORWOWjj$__internal_trig_reduction_slowpathd,(.L_x_73 - $_ZN3mhd19FillNormally_kernelEP7double2P17curandStateXORWOWjj$__internal_trig_reduction_slowpathd)
$_ZN3mhd19FillNormally_kernelEP7double2P17curandStateXORWOWjj$__internal_trig_reduction_slowpathd:
[----:B------:R-:W-:Y:S01]  /*1e20*/  SHF.R.U32.HI R2, RZ, 0x14, R3 ;  /* 0x00000014ff027819 */ /* 0x000fe20000011603 */
[----:B------:R-:W-:-:S03]  /*1e30*/  IMAD.MOV.U32 R4, RZ, RZ, RZ ;  /* 0x000000ffff047224 */ /* 0x000fc600078e00ff */
[----:B------:R-:W-:-:S04]  /*1e40*/  LOP3.LUT R5, R2, 0x7ff, RZ, 0xc0, !PT ;  /* 0x000007ff02057812 */ /* 0x000fc800078ec0ff */
[----:B------:R-:W-:-:S13]  /*1e50*/  ISETP.NE.AND P0, PT, R5, 0x7ff, PT ;  /* 0x000007ff0500780c */ /* 0x000fda0003f05270 */
[----:B------:R-:W-:Y:S05]  /*1e60*/  @!P0 BRA `(.L_x_26) ;  /* 0x0000000800488947 */ /* 0x000fea0003800000 */
[----:B------:R-:W-:Y:S01]  /*1e70*/  VIADD R5, R5, 0xfffffc00 ;  /* 0xfffffc0005057836 */ /* 0x000fe20000000000 */
[----:B------:R-:W-:Y:S01]  /*1e80*/  BSSY.RECONVERGENT B2, `(.L_x_27) ;  /* 0x000002f000027945 */ /* 0x000fe20003800200 */
[----:B------:R-:W-:-:S03]  /*1e90*/  CS2R R16, SRZ ;  /* 0x0000000000107805 */ /* 0x000fc6000001ff00 */
[----:B------:R-:W-:Y:S02]  /*1ea0*/  SHF.R.U32.HI R4, RZ, 0x6, R5 ;  /* 0x00000006ff047819 */ /* 0x000fe40000011605 */
[----:B------:R-:W-:Y:S02]  /*1eb0*/  ISETP.GE.U32.AND P0, PT, R5, 0x80, PT ;  /* 0x000000800500780c */ /* 0x000fe40003f06070 */
[C---:B------:R-:W-:Y:S02]  /*1ec0*/  IADD3 R5, PT, PT, -R4.reuse, 0x13, RZ ;  /* 0x0000001304057810 */ /* 0x040fe40007ffe1ff */
[----:B------:R-:W-:Y:S02]  /*1ed0*/  IADD3 R7, PT, PT, -R4, 0xf, RZ ;  /* 0x0000000f04077810 */ /* 0x000fe40007ffe1ff */
[----:B------:R-:W-:-:S04]  /*1ee0*/  SEL R5, R5, 0x12, P0 ;  /* 0x0000001205057807 */ /* 0x000fc80000000000 */
[----:B------:R-:W-:-:S13]  /*1ef0*/  ISETP.GE.AND P0, PT, R7, R5, PT ;  /* 0x000000050700720c */ /* 0x000fda0003f06270 */
[----:B------:R-:W-:Y:S05]  /*1f00*/  @P0 BRA `(.L_x_28) ;  /* 0x0000000000980947 */ /* 0x000fea0003800000 */
[----:B------:R-:W0:Y:S01]  /*1f10*/  LDC.64 R14, c[0x0][0x358] ;  /* 0x0000d600ff0e7b82 */ /* 0x000e220000000a00 */
[C---:B------:R-:W-:Y:S01]  /*1f20*/  SHF.L.U64.HI R21, R6.reuse, 0xb, R3 ;  /* 0x0000000b06157819 */ /* 0x040fe20000010203 */
[----:B------:R-:W-:Y:S01]  /*1f30*/  BSSY.RECONVERGENT B3, `(.L_x_29) ;  /* 0x0000022000037945 */ /* 0x000fe20003800200 */
[----:B------:R-:W-:Y:S01]  /*1f40*/  IMAD.SHL.U32 R6, R6, 0x800, RZ ;  /* 0x0000080006067824 */ /* 0x000fe200078e00ff */
[----:B------:R-:W-:Y:S01]  /*1f50*/  IADD3 R20, PT, PT, RZ, -R4, -R5 ;  /* 0x80000004ff147210 */ /* 0x000fe20007ffe805 */
[----:B------:R-:W-:Y:S01]  /*1f60*/  IMAD.MOV.U32 R22, RZ, RZ, RZ ;  /* 0x000000ffff167224 */ /* 0x000fe200078e00ff */
[----:B------:R-:W-:Y:S02]  /*1f70*/  CS2R R16, SRZ ;  /* 0x0000000000107805 */ /* 0x000fe4000001ff00 */
[----:B------:R-:W-:-:S07]  /*1f80*/  LOP3.LUT R21, R21, 0x80000000, RZ, 0xfc, !PT ;  /* 0x8000000015157812 */ /* 0x000fce00078efcff */
.L_x_30:
[----:B------:R-:W1:Y:S01]  /*1f90*/  LDC.64 R18, c[0x4][0x40] ;  /* 0x01001000ff127b82 */ /* 0x000e620000000a00 */
[----:B0-----:R-:W-:Y:S02]  /*1fa0*/  R2UR UR4, R14 ;  /* 0x000000000e0472ca */ /* 0x001fe400000e0000 */
[----:B------:R-:W-:Y:S01]  /*1fb0*/  R2UR UR5, R15 ;  /* 0x000000000f0572ca */ /* 0x000fe200000e0000 */
[----:B-1----:R-:W-:-:S12]  /*1fc0*/  IMAD.WIDE R18, R7, 0x8, R18 ;  /* 0x0000000807127825 */ /* 0x002fd800078e0212 */
[----:B------:R-:W2:Y:S01]  /*1fd0*/  LDG.E.64.CONSTANT R18, desc[UR4][R18.64] ;  /* 0x0000000412127981 */ /* 0x000ea2000c1e9b00 */
[----:B------:R-:W-:Y:S02]  /*1fe0*/  VIADD R20, R20, 0x1 ;  /* 0x0000000114147836 */ /* 0x000fe40000000000 */
[C---:B------:R-:W-:Y:S02]  /*1ff0*/  IMAD R25, R22.reuse, 0x8, R1 ;  /* 0x0000000816197824 */ /* 0x040fe400078e0201 */
[----:B------:R-:W-:Y:S02]  /*2000*/  VIADD R22, R22, 0x1 ;  /* 0x0000000116167836 */ /* 0x000fe40000000000 */
[----:B------:R-:W-:Y:S02]  /*2010*/  VIADD R7, R7, 0x1 ;  /* 0x0000000107077836 */ /* 0x000fe40000000000 */
[----:B--2---:R-:W-:-:S04]  /*2020*/  IMAD.WIDE.U32 R16, P2, R18, R6, R16 ;  /* 0x0000000612107225 */ /* 0x004fc80007840010 */
[----:B------:R-:W-:Y:S02]  /*2030*/  IMAD R23, R18, R21, RZ ;  /* 0x0000001512177224 */ /* 0x000fe400078e02ff */
[----:B------:R-:W-:-:S03]  /*2040*/  IMAD R24, R19, R6, RZ ;  /* 0x0000000613187224 */ /* 0x000fc600078e02ff */
[----:B------:R-:W-:Y:S01]  /*2050*/  IADD3 R17, P0, PT, R23, R17, RZ ;  /* 0x0000001117117210 */ /* 0x000fe20007f1e0ff */
[----:B------:R-:W-:-:S03]  /*2060*/  IMAD.HI.U32 R23, R19, R6, RZ ;  /* 0x0000000613177227 */ /* 0x000fc600078e00ff */
[----:B------:R-:W-:Y:S01]  /*2070*/  IADD3 R17, P1, PT, R24, R17, RZ ;  /* 0x0000001118117210 */ /* 0x000fe20007f3e0ff */
[----:B------:R-:W-:-:S04]  /*2080*/  IMAD.HI.U32 R24, R18, R21, RZ ;  /* 0x0000001512187227 */ /* 0x000fc800078e00ff */
[----:B------:R-:W-:Y:S01]  /*2090*/  IMAD.X R18, RZ, RZ, R24, P2 ;  /* 0x000000ffff127224 */ /* 0x000fe200010e0618 */
[----:B------:R0:W-:Y:S01]  /*20a0*/  STL.64 [R25], R16 ;  /* 0x0000001019007387 */ /* 0x0001e20000100a00 */
[----:B------:R-:W-:-:S03]  /*20b0*/  IMAD.HI.U32 R24, R19, R21, RZ ;  /* 0x0000001513187227 */ /* 0x000fc600078e00ff */
[----:B------:R-:W-:Y:S01]  /*20c0*/  IADD3.X R18, P0, PT, R23, R18, RZ, P0, !PT ;  /* 0x0000001217127210 */ /* 0x000fe2000071e4ff */
[----:B------:R-:W-:-:S05]  /*20d0*/  IMAD R19, R19, R21, RZ ;  /* 0x0000001513137224 */ /* 0x000fca00078e02ff */
[----:B------:R-:W-:Y:S01]  /*20e0*/  IADD3.X R19, P1, PT, R19, R18, RZ, P1, !PT ;  /* 0x0000001213137210 */ /* 0x000fe20000f3e4ff */
[----:B------:R-:W-:Y:S01]  /*20f0*/  IMAD.X R18, RZ, RZ, R24, P0 ;  /* 0x000000ffff127224 */ /* 0x000fe200000e0618 */
[----:B------:R-:W-:-:S03]  /*2100*/  ISETP.NE.AND P0, PT, R20, -0xf, PT ;  /* 0xfffffff11400780c */ /* 0x000fc60003f05270 */
[----:B------:R-:W-:Y:S02]  /*2110*/  IMAD.X R18, RZ, RZ, R18, P1 ;  /* 0x000000ffff127224 */ /* 0x000fe400008e0612 */
[----:B0-----:R-:W-:Y:S02]  /*2120*/  IMAD.MOV.U32 R16, RZ, RZ, R19 ;  /* 0x000000ffff107224 */ /* 0x001fe400078e0013 */
[----:B------:R-:W-:-:S06]  /*2130*/  IMAD.MOV.U32 R17, RZ, RZ, R18 ;  /* 0x000000ffff117224 */ /* 0x000fcc00078e0012 */
[----:B------:R-:W-:Y:S05]  /*2140*/  @P0 BRA `(.L_x_30) ;  /* 0xfffffffc00900947 */ /* 0x000fea000383ffff */
[----:B------:R-:W-:Y:S05]  /*2150*/  BSYNC.RECONVERGENT B3 ;  /* 0x0000000000037941 */ /* 0x000fea0003800200 */
.L_x_29:
[----:B------:R-:W-:-:S07]  /*2160*/  IMAD.MOV.U32 R7, RZ, RZ, R5 ;  /* 0x000000ffff077224 */ /* 0x000fce00078e0005 */
.L_x_28:
[----:B------:R-:W-:Y:S05]  /*2170*/  BSYNC.RECONVERGENT B2 ;  /* 0x0000000000027941 */ /* 0x000fea0003800200 */
.L_x_27:
[----:B------:R-:W-:Y:S01]  /*2180*/  LOP3.LUT P0, R27, R2, 0x3f, RZ, 0xc0, !PT ;  /* 0x0000003f021b7812 */ /* 0x000fe2000780c0ff */
[----:B------:R-:W-:-:S04]  /*2190*/  IMAD.IADD R4, R4, 0x1, R7 ;  /* 0x0000000104047824 */ /* 0x000fc800078e0207 */
[----:B------:R-:W-:-:S05]  /*21a0*/  IMAD.U32 R29, R4, 0x8, R1 ;  /* 0x00000008041d7824 */ /* 0x000fca00078e0001 */
[----:B------:R0:W-:Y:S04]  /*21b0*/  STL.64 [R29+-0x78], R16 ;  /* 0xffff88101d007387 */ /* 0x0001e80000100a00 */
[----:B------:R-:W2:Y:S04]  /*21c0*/  @P0 LDL.64 R18, [R1+0x8] ;  /* 0x0000080001120983 */ /* 0x000ea80000100a00 */
[----:B------:R-:W3:Y:S04]  /*21d0*/  LDL.64 R6, [R1+0x10] ;  /* 0x0000100001067983 */ /* 0x000ee80000100a00 */
[----:B------:R-:W0:Y:S01]  /*21e0*/  LDL.64 R4, [R1+0x18] ;  /* 0x0000180001047983 */ /* 0x000e220000100a00 */
[----:B------:R-:W-:Y:S01]  /*21f0*/  @P0 LOP3.LUT R2, R27, 0x3f, RZ, 0x3c, !PT ;  /* 0x0000003f1b020812 */ /* 0x000fe200078e3cff */
[----:B------:R-:W-:Y:S01]  /*2200*/  BSSY.RECONVERGENT B2, `(.L_x_31) ;  /* 0x0000034000027945 */ /* 0x000fe20003800200 */
[----:B--2---:R-:W-:-:S02]  /*2210*/  @P0 SHF.R.U64 R15, R18, 0x1, R19 ;  /* 0x00000001120f0819 */ /* 0x004fc40000001213 */
[----:B------:R-:W-:Y:S02]  /*2220*/  @P0 SHF.R.U32.HI R19, RZ, 0x1, R19 ;  /* 0x00000001ff130819 */ /* 0x000fe40000011613 */
[CC--:B---3--:R-:W-:Y:S02]  /*2230*/  @P0 SHF.L.U32 R21, R6.reuse, R27.reuse, RZ ;  /* 0x0000001b06150219 */ /* 0x0c8fe400000006ff */
[----:B------:R-:W-:Y:S02]  /*2240*/  @P0 SHF.R.U64 R14, R15, R2, R19 ;  /* 0x000000020f0e0219 */ /* 0x000fe40000001213 */
[--C-:B------:R-:W-:Y:S02]  /*2250*/  @P0 SHF.R.U32.HI R25, RZ, 0x1, R7.reuse ;  /* 0x00000001ff190819 */ /* 0x100fe40000011607 */
[C-C-:B------:R-:W-:Y:S02]  /*2260*/  @P0 SHF.R.U64 R23, R6.reuse, 0x1, R7.reuse ;  /* 0x0000000106170819 */ /* 0x140fe40000001207 */
[----:B------:R-:W-:-:S02]  /*2270*/  @P0 SHF.L.U64.HI R18, R6, R27, R7 ;  /* 0x0000001b06120219 */ /* 0x000fc40000010207 */
[----:B------:R-:W-:Y:S02]  /*2280*/  @P0 SHF.R.U32.HI R15, RZ, R2, R19 ;  /* 0x00000002ff0f0219 */ /* 0x000fe40000011613 */
[----:B------:R-:W-:Y:S02]  /*2290*/  @P0 LOP3.LUT R6, R21, R14, RZ, 0xfc, !PT ;  /* 0x0000000e15060212 */ /* 0x000fe400078efcff */
[----:B0-----:R-:W-:Y:S02]  /*22a0*/  @P0 SHF.L.U32 R16, R4, R27, RZ ;  /* 0x0000001b04100219 */ /* 0x001fe400000006ff */
[----:B------:R-:W-:Y:S01]  /*22b0*/  @P0 SHF.R.U64 R23, R23, R2, R25 ;  /* 0x0000000217170219 */ /* 0x000fe20000001219 */
[----:B------:R-:W-:Y:S01]  /*22c0*/  IMAD.SHL.U32 R14, R6, 0x4, RZ ;  /* 0x00000004060e7824 */ /* 0x000fe200078e00ff */
[----:B------:R-:W-:Y:S02]  /*22d0*/  @P0 LOP3.LUT R7, R18, R15, RZ, 0xfc, !PT ;  /* 0x0000000f12070212 */ /* 0x000fe400078efcff */
[----:B------:R-:W-:-:S02]  /*22e0*/  @P0 SHF.L.U64.HI R27, R4, R27, R5 ;  /* 0x0000001b041b0219 */ /* 0x000fc40000010205 */
[----:B------:R-:W-:Y:S02]  /*22f0*/  @P0 SHF.R.U32.HI R2, RZ, R2, R25 ;  /* 0x00000002ff020219 */ /* 0x000fe40000011619 */
[----:B------:R-:W-:Y:S02]  /*2300*/  @P0 LOP3.LUT R4, R16, R23, RZ, 0xfc, !PT ;  /* 0x0000001710040212 */ /* 0x000fe400078efcff */
[----:B------:R-:W-:Y:S02]  /*2310*/  SHF.L.U64.HI R15, R6, 0x2, R7 ;  /* 0x00000002060f7819 */ /* 0x000fe40000010207 */
[----:B------:R-:W-:Y:S02]  /*2320*/  @P0 LOP3.LUT R5, R27, R2, RZ, 0xfc, !PT ;  /* 0x000000021b050212 */ /* 0x000fe400078efcff */
[----:B------:R-:W-:Y:S02]  /*2330*/  SHF.L.W.U32.HI R7, R7, 0x2, R4 ;  /* 0x0000000207077819 */ /* 0x000fe40000010e04 */
[----:B------:R-:W-:-:S02]  /*2340*/  IADD3 RZ, P0, PT, RZ, -R14, RZ ;  /* 0x8000000effff7210 */ /* 0x000fc40007f1e0ff */
[----:B------:R-:W-:Y:S02]  /*2350*/  LOP3.LUT R2, RZ, R15, RZ, 0x33, !PT ;  /* 0x0000000fff027212 */ /* 0x000fe400078e33ff */
[----:B------:R-:W-:Y:S02]  /*2360*/  SHF.L.W.U32.HI R4, R4, 0x2, R5 ;  /* 0x0000000204047819 */ /* 0x000fe40000010e05 */
[----:B------:R-:W-:Y:S02]  /*2370*/  LOP3.LUT R6, RZ, R7, RZ, 0x33, !PT ;  /* 0x00000007ff067212 */ /* 0x000fe400078e33ff */
[----:B------:R-:W-:Y:S02]  /*2380*/  IADD3.X R16, P0, PT, RZ, R2, RZ, P0, !PT ;  /* 0x00000002ff107210 */ /* 0x000fe4000071e4ff */
[----:B------:R-:W-:Y:S02]  /*2390*/  LOP3.LUT R2, RZ, R4, RZ, 0x33, !PT ;  /* 0x00000004ff027212 */ /* 0x000fe400078e33ff */
[----:B------:R-:W-:-:S02]  /*23a0*/  IADD3.X R6, P1, PT, RZ, R6, RZ, P0, !PT ;  /* 0x00000006ff067210 */ /* 0x000fc4000073e4ff */
[----:B------:R-:W-:-:S03]  /*23b0*/  ISETP.GT.U32.AND P2, PT, R7, -0x1, PT ;  /* 0xffffffff0700780c */ /* 0x000fc60003f44070 */
[----:B------:R-:W-:Y:S01]  /*23c0*/  IMAD.X R17, RZ, RZ, R2, P1 ;  /* 0x000000ffff117224 */ /* 0x000fe200008e0602 */
[----:B------:R-:W-:-:S04]  /*23d0*/  ISETP.GT.AND.EX P0, PT, R4, -0x1, PT, P2 ;  /* 0xffffffff0400780c */ /* 0x000fc80003f04320 */
[----:B------:R-:W-:Y:S02]  /*23e0*/  SEL R2, R4, R17, P0 ;  /* 0x0000001104027207 */ /* 0x000fe40000000000 */
[----:B------:R-:W-:Y:S02]  /*23f0*/  SEL R7, R7, R6, P0 ;  /* 0x0000000607077207 */ /* 0x000fe40000000000 */
[----:B------:R-:W-:Y:S02]  /*2400*/  ISETP.NE.U32.AND P1, PT, R2, RZ, PT ;  /* 0x000000ff0200720c */ /* 0x000fe40003f25070 */
[----:B------:R-:W-:Y:S02]  /*2410*/  SEL R15, R15, R16, P0 ;  /* 0x000000100f0f7207 */ /* 0x000fe40000000000 */
[----:B------:R-:W-:Y:S01]  /*2420*/  SEL R17, R7, R2, !P1 ;  /* 0x0000000207117207 */ /* 0x000fe20004800000 */
[----:B------:R-:W-:-:S05]  /*2430*/  @!P0 IMAD.MOV R14, RZ, RZ, -R14 ;  /* 0x000000ffff0e8224 */ /* 0x000fca00078e0a0e */
[----:B------:R-:W0:Y:S02]  /*2440*/  FLO.U32 R17, R17 ;  /* 0x0000001100117300 */ /* 0x000e2400000e0000 */
[C---:B0-----:R-:W-:Y:S02]  /*2450*/  IADD3 R18, PT, PT, -R17.reuse, 0x1f, RZ ;  /* 0x0000001f11127810 */ /* 0x041fe40007ffe1ff */
[----:B------:R-:W-:-:S03]  /*2460*/  IADD3 R6, PT, PT, -R17, 0x3f, RZ ;  /* 0x0000003f11067810 */ /* 0x000fc60007ffe1ff */
[----:B------:R-:W-:-:S05]  /*2470*/  @P1 IMAD.MOV R6, RZ, RZ, R18 ;  /* 0x000000ffff061224 */ /* 0x000fca00078e0212 */
[----:B------:R-:W-:-:S13]  /*2480*/  ISETP.NE.AND P1, PT, R6, RZ, PT ;  /* 0x000000ff0600720c */ /* 0x000fda0003f25270 */
[----:B------:R-:W-:Y:S05]  /*2490*/  @!P1 BRA `(.L_x_32) ;  /* 0x0000000000289947 */ /* 0x000fea0003800000 */
[--C-:B------:R-:W-:Y:S02]  /*24a0*/  SHF.R.U64 R16, R14, 0x1, R15.reuse ;  /* 0x000000010e107819 */ /* 0x100fe4000000120f */
[C---:B------:R-:W-:Y:S02]  /*24b0*/  LOP3.LUT R14, R6.reuse, 0x3f, RZ, 0xc0, !PT ;  /* 0x0000003f060e7812 */ /* 0x040fe400078ec0ff */
[----:B------:R-:W-:Y:S02]  /*24c0*/  SHF.R.U32.HI R18, RZ, 0x1, R15 ;  /* 0x00000001ff127819 */ /* 0x000fe4000001160f */
[----:B------:R-:W-:Y:S02]  /*24d0*/  LOP3.LUT R15, R6, 0x3f, RZ, 0xc, !PT ;  /* 0x0000003f060f7812 */ /* 0x000fe400078e0cff */
[CC--:B------:R-:W-:Y:S02]  /*24e0*/  SHF.L.U64.HI R17, R7.reuse, R14.reuse, R2 ;  /* 0x0000000e07117219 */ /* 0x0c0fe40000010202 */
[----:B------:R-:W-:-:S02]  /*24f0*/  SHF.L.U32 R14, R7, R14, RZ ;  /* 0x0000000e070e7219 */ /* 0x000fc400000006ff */
[-CC-:B------:R-:W-:Y:S02]  /*2500*/  SHF.R.U64 R7, R16, R15.reuse, R18.reuse ;  /* 0x0000000f10077219 */ /* 0x180fe40000001212 */
[----:B------:R-:W-:Y:S02]  /*2510*/  SHF.R.U32.HI R2, RZ, R15, R18 ;  /* 0x0000000fff027219 */ /* 0x000fe40000011612 */
[----:B------:R-:W-:Y:S02]  /*2520*/  LOP3.LUT R7, R14, R7, RZ, 0xfc, !PT ;  /* 0x000000070e077212 */ /* 0x000fe400078efcff */
[----:B------:R-:W-:-:S07]  /*2530*/  LOP3.LUT R2, R17, R2, RZ, 0xfc, !PT ;  /* 0x0000000211027212 */ /* 0x000fce00078efcff */
.L_x_32:
[----:B------:R-:W-:Y:S05]  /*2540*/  BSYNC.RECONVERGENT B2 ;  /* 0x0000000000027941 */ /* 0x000fea0003800200 */
.L_x_31:
[----:B------:R-:W-:Y:S01]  /*2550*/  IMAD.WIDE.U32 R16, R7, 0x2168c235, RZ ;  /* 0x2168c23507107825 */ /* 0x000fe200078e00ff */
[----:B------:R-:W-:-:S03]  /*2560*/  SHF.R.U32.HI R5, RZ, 0x1e, R5 ;  /* 0x0000001eff057819 */ /* 0x000fc60000011605 */
[----:B------:R-:W-:Y:S01]  /*2570*/  IMAD.MOV.U32 R14, RZ, RZ, R17 ;  /* 0x000000ffff0e7224 */ /* 0x000fe200078e0011 */
[----:B------:R-:W-:Y:S01]  /*2580*/  IADD3 RZ, P1, PT, R16, R16, RZ ;  /* 0x0000001010ff7210 */ /* 0x000fe20007f3e0ff */
[----:B------:R-:W-:Y:S01]  /*2590*/  IMAD.MOV.U32 R15, RZ, RZ, RZ ;  /* 0x000000ffff0f7224 */ /* 0x000fe200078e00ff */
[----:B------:R-:W-:Y:S01]  /*25a0*/  LEA.HI R4, R4, R5, RZ, 0x1 ;  /* 0x0000000504047211 */ /* 0x000fe200078f08ff */
[----:B------:R-:W-:Y:S02]  /*25b0*/  IMAD R17, R2, -0x36f0255e, RZ ;  /* 0xc90fdaa202117824 */ /* 0x000fe400078e02ff */
[----:B------:R-:W-:-:S04]  /*25c0*/  IMAD.WIDE.U32 R14, R7, -0x36f0255e, R14 ;  /* 0xc90fdaa2070e7825 */ /* 0x000fc800078e000e */
[----:B------:R-:W-:-:S04]  /*25d0*/  IMAD.HI.U32 R7, R2, -0x36f0255e, RZ ;  /* 0xc90fdaa202077827 */ /* 0x000fc800078e00ff */
[----:B------:R-:W-:-:S04]  /*25e0*/  IMAD.WIDE.U32 R14, P2, R2, 0x2168c235, R14 ;  /* 0x2168c235020e7825 */ /* 0x000fc8000784000e */
[----:B------:R-:W-:Y:S01]  /*25f0*/  IMAD.X R2, RZ, RZ, R7, P2 ;  /* 0x000000ffff027224 */ /* 0x000fe200010e0607 */
[----:B------:R-:W-:Y:S02]  /*2600*/  IADD3 R7, P2, PT, R17, R15, RZ ;  /* 0x0000000f11077210 */ /* 0x000fe40007f5e0ff */
[----:B------:R-:W-:Y:S02]  /*2610*/  IADD3.X RZ, P1, PT, R14, R14, RZ, P1, !PT ;  /* 0x0000000e0eff7210 */ /* 0x000fe40000f3e4ff */
[C---:B------:R-:W-:Y:S01]  /*2620*/  ISETP.GT.U32.AND P3, PT, R7.reuse, RZ, PT ;  /* 0x000000ff0700720c */ /* 0x040fe20003f64070 */
[----:B------:R-:W-:Y:S01]  /*2630*/  IMAD.X R2, RZ, RZ, R2, P2 ;  /* 0x000000ffff027224 */ /* 0x000fe200010e0602 */
[----:B------:R-:W-:-:S04]  /*2640*/  IADD3.X R14, P2, PT, R7, R7, RZ, P1, !PT ;  /* 0x00000007070e7210 */ /* 0x000fc80000f5e4ff */
[C---:B------:R-:W-:Y:S01]  /*2650*/  ISETP.GT.AND.EX P1, PT, R2.reuse, RZ, PT, P3 ;  /* 0x000000ff0200720c */ /* 0x040fe20003f24330 */
[----:B------:R-:W-:-:S03]  /*2660*/  IMAD.X R15, R2, 0x1, R2, P2 ;  /* 0x00000001020f7824 */ /* 0x000fc600010e0602 */
[----:B------:R-:W-:Y:S02]  /*2670*/  SEL R7, R14, R7, P1 ;  /* 0x000000070e077207 */ /* 0x000fe40000800000 */
[----:B------:R-:W-:Y:S02]  /*2680*/  SEL R14, R15, R2, P1 ;  /* 0x000000020f0e7207 */ /* 0x000fe40000800000 */
[----:B------:R-:W-:Y:S02]  /*2690*/  IADD3 R7, P2, PT, R7, 0x1, RZ ;  /* 0x0000000107077810 */ /* 0x000fe40007f5e0ff */
[----:B------:R-:W-:Y:S02]  /*26a0*/  SEL R15, RZ, 0xffffffff, !P1 ;  /* 0xffffffffff0f7807 */ /* 0x000fe40004800000 */
[----:B------:R-:W-:Y:S01]  /*26b0*/  LOP3.LUT P1, R2, R3, 0x80000000, RZ, 0xc0, !PT ;  /* 0x8000000003027812 */ /* 0x000fe2000782c0ff */
[----:B------:R-:W-:Y:S02]  /*26c0*/  IMAD.X R14, RZ, RZ, R14, P2 ;  /* 0x000000ffff0e7224 */ /* 0x000fe400010e060e */
[----:B------:R-:W-:Y:S01]  /*26d0*/  IMAD.IADD R3, R15, 0x1, -R6 ;  /* 0x000000010f037824 */ /* 0x000fe200078e0a06 */
[----:B------:R-:W-:-:S02]  /*26e0*/  @!P0 LOP3.LUT R2, R2, 0x80000000, RZ, 0x3c, !PT ;  /* 0x8000000002028812 */ /* 0x000fc400078e3cff */
[----:B------:R-:W-:Y:S01]  /*26f0*/  SHF.R.U64 R7, R7, 0xa, R14 ;  /* 0x0000000a07077819 */ /* 0x000fe2000000120e */
[----:B------:R-:W-:-:S03]  /*2700*/  IMAD.SHL.U32 R3, R3, 0x100000, RZ ;  /* 0x0010000003037824 */ /* 0x000fc600078e00ff */
[----:B------:R-:W-:-:S03]  /*2710*/  IADD3 R7, P2, PT, R7, 0x1, RZ ;  /* 0x0000000107077810 */ /* 0x000fc60007f5e0ff */
[----:B------:R-:W-:Y:S01]  /*2720*/  @P1 IMAD.MOV R4, RZ, RZ, -R4 ;  /* 0x000000ffff041224 */ /* 0x000fe200078e0a04 */
[----:B------:R-:W-:-:S04]  /*2730*/  LEA.HI.X R14, R14, RZ, RZ, 0x16, P2 ;  /* 0x000000ff0e0e7211 */ /* 0x000fc800010fb4ff */
[--C-:B------:R-:W-:Y:S02]  /*2740*/  SHF.R.U64 R6, R7, 0x1, R14.reuse ;  /* 0x0000000107067819 */ /* 0x100fe4000000120e */
[----:B------:R-:W-:Y:S02]  /*2750*/  SHF.R.U32.HI R14, RZ, 0x1, R14 ;  /* 0x00000001ff0e7819 */ /* 0x000fe4000001160e */
[----:B------:R-:W-:-:S04]  /*2760*/  IADD3 R6, P2, P3, RZ, RZ, R6 ;  /* 0x000000ffff067210 */ /* 0x000fc80007b5e006 */
[----:B------:R-:W-:-:S04]  /*2770*/  IADD3.X R3, PT, PT, R3, 0x3fe00000, R14, P2, P3 ;  /* 0x3fe0000003037810 */ /* 0x000fc800017e640e */
[----:B------:R-:W-:-:S07]  /*2780*/  LOP3.LUT R3, R3, R2, RZ, 0xfc, !PT ;  /* 0x0000000203037212 */ /* 0x000fce00078efcff */
.L_x_26:
[----:B------:R-:W-:Y:S02]  /*2790*/  IMAD.MOV.U32 R7, RZ, RZ, R3 ;  /* 0x000000ffff077224 */ /* 0x000fe400078e0003 */
[----:B------:R-:W-:Y:S02]  /*27a0*/  IMAD.MOV.U32 R2, RZ, RZ, R0 ;  /* 0x000000ffff027224 */ /* 0x000fe400078e0000 */
[----:B------:R-:W-:-:S04]  /*27b0*/  IMAD.MOV.U32 R3, RZ, RZ, 0x0 ;  /* 0x00000000ff037424 */ /* 0x000fc800078e00ff */
[----:B------:R-:W-:Y:S05]  /*27c0*/  RET.REL.NODEC R2 `(_ZN3mhd19FillNormally_kernelEP7double2P17curandStateXORWOWjj) ;  /* 0xffffffd8020c7950 */ /* 0x000fea0003c3ffff */
.L_x_33:
[----:B------:R-:W-:-:S00]  /*27d0*/  BRA `(.L_x_33) ;  /* 0xfffffffc00fc7947 */ /* 0x000fc0000383ffff */
[----:B------:R-:W-:-:S00]  /*27e0*/  NOP ;  /* 0x0000000000007918 */ /* 0x000fc00000000000 */
        /* <DEDUP_REMOVED lines=9> */
.L_x_73:


//--------------------- .text._ZN3mhd10FillStatesEP17curandStateXORWOWjm --------------------------
	.section	.text._ZN3mhd10FillStatesEP17curandStateXORWOWjm,"ax",@progbits
	.align	128
.text._ZN3mhd10FillStatesEP17curandStateXORWOWjm:
        .type           _ZN3mhd10FillStatesEP17curandStateXORWOWjm,@function
        .size           _ZN3mhd10FillStatesEP17curandStateXORWOWjm,(.L_x_77 - _ZN3mhd10FillStatesEP17curandStateXORWOWjm)
        .other          _ZN3mhd10FillStatesEP17curandStateXORWOWjm,@"STO_CUDA_ENTRY STV_DEFAULT"
_ZN3mhd10FillStatesEP17curandStateXORWOWjm:
[----:B------:R-:W-:Y:S01]  /*0000*/  LDC R1, c[0x0][0x37c] ;  /* 0x0000df00ff017b82 */ /* 0x000fe20000000800 */
[----:B------:R-:W0:Y:S07]  /*0010*/  S2R R3, SR_TID.X ;  /* 0x0000000000037919 */ /* 0x000e2e0000002100 */
[----:B------:R-:W0:Y:S01]  /*0020*/  S2UR UR5, SR_CTAID.X ;  /* 0x00000000000579c3 */ /* 0x000e220000002500 */
[----:B------:R-:W1:Y:S01]  /*0030*/  LDCU UR4, c[0x0][0x388] ;  /* 0x00007100ff0477ac */ /* 0x000e620008000800 */
[----:B------:R-:W-:Y:S01]  /*0040*/  BSSY.RECONVERGENT B0, `(.L_x_34) ;  /* 0x00000ed000007945 */ /* 0x000fe20003800200 */
[----:B------:R-:W2:Y:S01]  /*0050*/  S2R R9, SR_TID.Y ;  /* 0x0000000000097919 */ /* 0x000ea20000002200 */
[----:B------:R-:W3:Y:S04]  /*0060*/  LDCU.64 UR6, c[0x0][0x358] ;  /* 0x00006b00ff0677ac */ /* 0x000ee80008000a00 */
[----:B------:R-:W0:Y:S08]  /*0070*/  LDC R0, c[0x0][0x360] ;  /* 0x0000d800ff007b82 */ /* 0x000e300000000800 */
[----:B------:R-:W4:Y:S01]  /*0080*/  LDC.64 R4, c[0x0][0x390] ;  /* 0x0000e400ff047b82 */ /* 0x000f220000000a00 */
[----:B-1----:R-:W-:-:S07]  /*0090*/  USHF.R.U32.HI UR4, URZ, 0x1, UR4 ;  /* 0x00000001ff047899 */ /* 0x002fce0008011604 */
[----:B------:R-:W2:Y:S08]  /*00a0*/  S2UR UR8, SR_CTAID.Y ;  /* 0x00000000000879c3 */ /* 0x000eb00000002600 */
[----:B------:R-:W2:Y:S01]  /*00b0*/  LDC R2, c[0x0][0x364] ;  /* 0x0000d900ff027b82 */ /* 0x000ea20000000800 */
[----:B0-----:R-:W-:-:S04]  /*00c0*/  IMAD R0, R0, UR5, R3 ;  /* 0x0000000500007c24 */ /* 0x001fc8000f8e0203 */
[----:B------:R-:W-:-:S03]  /*00d0*/  IMAD R3, R0, UR4, R0 ;  /* 0x0000000400037c24 */ /* 0x000fc6000f8e0200 */
[----:B------:R-:W0:Y:S01]  /*00e0*/  LDC.64 R6, c[0x0][0x380] ;  /* 0x0000e000ff067b82 */ /* 0x000e220000000a00 */
[----:B----4-:R-:W-:Y:S02]  /*00f0*/  LOP3.LUT R4, R4, 0xaad26b49, RZ, 0x3c, !PT ;  /* 0xaad26b4904047812 */ /* 0x010fe400078e3cff */
[----:B------:R-:W-:-:S03]  /*0100*/  LOP3.LUT R5, R5, 0xf7dcefdd, RZ, 0x3c, !PT ;  /* 0xf7dcefdd05057812 */ /* 0x000fc600078e3cff */
[----:B------:R-:W-:Y:S02]  /*0110*/  IMAD R4, R4, 0x4182bed5, RZ ;  /* 0x4182bed504047824 */ /* 0x000fe400078e02ff */
[----:B------:R-:W-:Y:S02]  /*0120*/  IMAD R5, R5, -0x658354e5, RZ ;  /* 0x9a7cab1b05057824 */ /* 0x000fe400078e02ff */
[C---:B------:R-:W-:Y:S01]  /*0130*/  VIADD R11, R4.reuse, 0x583f19 ;  /* 0x00583f19040b7836 */ /* 0x040fe20000000000 */
[----:B------:R-:W-:Y:S02]  /*0140*/  LOP3.LUT R8, R4, 0x159a55e5, RZ, 0x3c, !PT ;  /* 0x159a55e504087812 */ /* 0x000fe400078e3cff */
[C---:B------:R-:W-:Y:S01]  /*0150*/  LOP3.LUT R10, R5.reuse, 0x5491333, RZ, 0x3c, !PT ;  /* 0x05491333050a7812 */ /* 0x040fe200078e3cff */
[----:B--2---:R-:W-:Y:S02]  /*0160*/  IMAD R2, R2, UR8, R9 ;  /* 0x0000000802027c24 */ /* 0x004fe4000f8e0209 */
[----:B------:R-:W-:-:S02]  /*0170*/  VIADD R9, R5, 0x1f123bb5 ;  /* 0x1f123bb505097836 */ /* 0x000fc40000000000 */
[----:B------:R-:W-:Y:S01]  /*0180*/  IMAD.IADD R13, R2, 0x1, R3 ;  /* 0x00000001020d7824 */ /* 0x000fe200078e0203 */
[C---:B------:R-:W-:Y:S01]  /*0190*/  IADD3 R2, PT, PT, R4.reuse, 0x64f0c9, R5 ;  /* 0x0064f0c904027810 */ /* 0x040fe20007ffe005 */
[----:B------:R-:W-:Y:S02]  /*01a0*/  VIADD R3, R4, 0x75bcd15 ;  /* 0x075bcd1504037836 */ /* 0x000fe40000000000 */
[C---:B0-----:R-:W-:Y:S01]  /*01b0*/  IMAD.WIDE R6, R13.reuse, 0x30, R6 ;  /* 0x000000300d067825 */ /* 0x041fe200078e0206 */
[----:B------:R-:W-:-:S04]  /*01c0*/  ISETP.NE.AND P0, PT, R13, RZ, PT ;  /* 0x000000ff0d00720c */ /* 0x000fc80003f05270 */
[----:B---3--:R0:W-:Y:S04]  /*01d0*/  STG.E.64 desc[UR6][R6.64], R2 ;  /* 0x0000000206007986 */ /* 0x0081e8000c101b06 */
[----:B------:R0:W-:Y:S04]  /*01e0*/  STG.E.64 desc[UR6][R6.64+0x8], R8 ;  /* 0x0000080806007986 */ /* 0x0001e8000c101b06 */
[----:B------:R0:W-:Y:S01]  /*01f0*/  STG.E.64 desc[UR6][R6.64+0x10], R10 ;  /* 0x0000100a06007986 */ /* 0x0001e2000c101b06 */
[----:B------:R-:W-:Y:S05]  /*0200*/  @!P0 BRA `(.L_x_35) ;  /* 0x0000000c00408947 */ /* 0x000fea0003800000 */
[----:B------:R-:W-:Y:S01]  /*0210*/  SHF.R.S32.HI R0, RZ, 0x1f, R13 ;  /* 0x0000001fff007819 */ /* 0x000fe2000001140d */
[----:B------:R-:W-:-:S07]  /*0220*/  IMAD.MOV.U32 R12, RZ, RZ, RZ ;  /* 0x000000ffff0c7224 */ /* 0x000fce00078e00ff */
.L_x_41:
[----:B0-----:R-:W-:Y:S01]  /*0230*/  LOP3.LUT R2, R13, 0x3, RZ, 0xc0, !PT ;  /* 0x000000030d027812 */ /* 0x001fe200078ec0ff */
[----:B------:R-:W-:Y:S03]  /*0240*/  BSSY.RECONVERGENT B1, `(.L_x_36) ;  /* 0x00000c6000017945 */ /* 0x000fe60003800200 */
[----:B------:R-:W-:-:S04]  /*0250*/  ISETP.NE.U32.AND P0, PT, R2, RZ, PT ;  /* 0x000000ff0200720c */ /* 0x000fc80003f05070 */
[----:B------:R-:W-:-:S13]  /*0260*/  ISETP.NE.AND.EX P0, PT, RZ, RZ, PT, P0 ;  /* 0x000000ffff00720c */ /* 0x000fda0003f05300 */
[----:B------:R-:W-:Y:S05]  /*0270*/  @!P0 BRA `(.L_x_37) ;  /* 0x0000000c00088947 */ /* 0x000fea0003800000 */
[----:B------:R-:W0:Y:S01]  /*0280*/  LDC.64 R8, c[0x4][RZ] ;  /* 0x01000000ff087b82 */ /* 0x000e220000000a00 */
[----:B------:R-:W-:Y:S02]  /*0290*/  IMAD.MOV.U32 R14, RZ, RZ, RZ ;  /* 0x000000ffff0e7224 */ /* 0x000fe400078e00ff */
[----:B0-----:R-:W-:-:S07]  /*02a0*/  IMAD.WIDE.U32 R8, R12, 0xc80, R8 ;  /* 0x00000c800c087825 */ /* 0x001fce00078e0008 */
.L_x_40:
[----:B0-----:R-:W-:Y:S01]  /*02b0*/  IMAD.MOV.U32 R15, RZ, RZ, RZ ;  /* 0x000000ffff0f7224 */ /* 0x001fe200078e00ff */
[----:B------:R-:W-:Y:S01]  /*02c0*/  CS2R R2, SRZ ;  /* 0x0000000000027805 */ /* 0x000fe2000001ff00 */
[----:B------:R-:W-:Y:S01]  /*02d0*/  IMAD.MOV.U32 R17, RZ, RZ, RZ ;  /* 0x000000ffff117224 */ /* 0x000fe200078e00ff */
[----:B------:R-:W-:-:S07]  /*02e0*/  CS2R R4, SRZ ;  /* 0x0000000000047805 */ /* 0x000fce000001ff00 */
.L_x_39:
[----:B------:R-:W-:-:S05]  /*02f0*/  IMAD.WIDE.U32 R10, R17, 0x4, R6 ;  /* 0x00000004110a7825 */ /* 0x000fca00078e0006 */
[----:B------:R0:W5:Y:S01]  /*0300*/  LDG.E R16, desc[UR6][R10.64+0x4] ;  /* 0x000004060a107981 */ /* 0x000162000c1e1900 */
[----:B------:R-:W-:-:S07]  /*0310*/  IMAD.MOV.U32 R19, RZ, RZ, RZ ;  /* 0x000000ffff137224 */ /* 0x000fce00078e00ff */
.L_x_38:
[----:B-----5:R-:W-:Y:S01]  /*0320*/  SHF.R.U32.HI R24, RZ, R19, R16 ;  /* 0x00000013ff187219 */ /* 0x020fe20000011610 */
[----:B0-----:R-:W-:-:S03]  /*0330*/  IMAD.SHL.U32 R10, R17, 0x20, RZ ;  /* 0x00000020110a7824 */ /* 0x001fc600078e00ff */
[----:B------:R-:W-:Y:S01]  /*0340*/  LOP3.LUT R11, R24, 0x1, RZ, 0xc0, !PT ;  /* 0x00000001180b7812 */ /* 0x000fe200078ec0ff */
[----:B------:R-:W-:-:S03]  /*0350*/  IMAD.IADD R10, R10, 0x1, R19 ;  /* 0x000000010a0a7824 */ /* 0x000fc600078e0213 */
[----:B------:R-:W-:Y:S01]  /*0360*/  ISETP.NE.U32.AND P0, PT, R11, 0x1, PT ;  /* 0x000000010b00780c */ /* 0x000fe20003f05070 */
[----:B------:R-:W-:-:S03]  /*0370*/  IMAD R11, R10, 0x5, RZ ;  /* 0x000000050a0b7824 */ /* 0x000fc600078e02ff */
[----:B------:R-:W-:Y:S01]  /*0380*/  R2P PR, R24, 0x7e ;  /* 0x0000007e18007804 */ /* 0x000fe20000000000 */
[----:B------:R-:W-:-:S08]  /*0390*/  IMAD.WIDE.U32 R10, R11, 0x4, R8 ;  /* 0x000000040b0a7825 */ /* 0x000fd000078e0008 */
[----:B------:R-:W2:Y:S04]  /*03a0*/  @!P0 LDG.E R18, desc[UR6][R10.64] ;  /* 0x000000060a128981 */ /* 0x000ea8000c1e1900 */
[----:B------:R-:W3:Y:S04]  /*03b0*/  @!P0 LDG.E R20, desc[UR6][R10.64+0x10] ;  /* 0x000010060a148981 */ /* 0x000ee8000c1e1900 */
[----:B------:R-:W4:Y:S04]  /*03c0*/  @P1 LDG.E R22, desc[UR6][R10.64+0x14] ;  /* 0x000014060a161981 */ /* 0x000f28000c1e1900 */
[----:B------:R-:W4:Y:S04]  /*03d0*/  @P2 LDG.E R26, desc[UR6][R10.64+0x28] ;  /* 0x000028060a1a2981 */ /* 0x000f28000c1e1900 */
[----:B------:R-:W4:Y:S04]  /*03e0*/  @!P0 LDG.E R21, desc[UR6][R10.64+0x4] ;  /* 0x000004060a158981 */ /* 0x000f28000c1e1900 */
[----:B------:R-:W4:Y:S04]  /*03f0*/  @!P0 LDG.E R23, desc[UR6][R10.64+0xc] ;  /* 0x00000c060a178981 */ /* 0x000f28000c1e1900 */
[----:B------:R-:W4:Y:S04]  /*0400*/  @P1 LDG.E R25, desc[UR6][R10.64+0x18] ;  /* 0x000018060a191981 */ /* 0x000f28000c1e1900 */
[----:B------:R-:W4:Y:S04]  /*0410*/  @P3 LDG.E R28, desc[UR6][R10.64+0x3c] ;  /* 0x00003c060a1c3981 */ /* 0x000f28000c1e1900 */
[----:B------:R-:W4:Y:S01]  /*0420*/  @P6 LDG.E R27, desc[UR6][R10.64+0x7c] ;  /* 0x00007c060a1b6981 */ /* 0x000f22000c1e1900 */
[----:B--2---:R-:W-:-:S03]  /*0430*/  @!P0 LOP3.LUT R15, R15, R18, RZ, 0x3c, !PT ;  /* 0x000000120f0f8212 */ /* 0x004fc600078e3cff */
[----:B------:R-:W2:Y:S01]  /*0440*/  @!P0 LDG.E R18, desc[UR6][R10.64+0x8] ;  /* 0x000008060a128981 */ /* 0x000ea2000c1e1900 */
[----:B---3--:R-:W-:-:S03]  /*0450*/  @!P0 LOP3.LUT R3, R3, R20, RZ, 0x3c, !PT ;  /* 0x0000001403038212 */ /* 0x008fc600078e3cff */
[----:B------:R-:W3:Y:S01]  /*0460*/  @P1 LDG.E R20, desc[UR6][R10.64+0x24] ;  /* 0x000024060a141981 */ /* 0x000ee2000c1e1900 */
[----:B----4-:R-:W-:-:S03]  /*0470*/  @P1 LOP3.LUT R15, R15, R22, RZ, 0x3c, !PT ;  /* 0x000000160f0f1212 */ /* 0x010fc600078e3cff */
[----:B------:R-:W4:Y:S01]  /*0480*/  @P2 LDG.E R22, desc[UR6][R10.64+0x38] ;  /* 0x000038060a162981 */ /* 0x000f22000c1e1900 */
[----:B------:R-:W-:-:S03]  /*0490*/  @P2 LOP3.LUT R15, R15, R26, RZ, 0x3c, !PT ;  /* 0x0000001a0f0f2212 */ /* 0x000fc600078e3cff */
[----:B------:R-:W4:Y:S01]  /*04a0*/  @P4 LDG.E R26, desc[UR6][R10.64+0x50] ;  /* 0x000050060a1a4981 */ /* 0x000f22000c1e1900 */
[----:B------:R-:W-:-:S03]  /*04b0*/  @!P0 LOP3.LUT R4, R4, R21, RZ, 0x3c, !PT ;  /* 0x0000001504048212 */ /* 0x000fc600078e3cff */
[----:B------:R-:W4:Y:S01]  /*04c0*/  @P1 LDG.E R21, desc[UR6][R10.64+0x20] ;  /* 0x000020060a151981 */ /* 0x000f22000c1e1900 */
[----:B------:R-:W-:-:S03]  /*04d0*/  @!P0 LOP3.LUT R2, R2, R23, RZ, 0x3c, !PT ;  /* 0x0000001702028212 */ /* 0x000fc600078e3cff */
[----:B------:R-:W4:Y:S01]  /*04e0*/  @P2 LDG.E R23, desc[UR6][R10.64+0x2c] ;  /* 0x00002c060a172981 */ /* 0x000f22000c1e1900 */
[----:B------:R-:W-:-:S03]  /*04f0*/  @P1 LOP3.LUT R4, R4, R25, RZ, 0x3c, !PT ;  /* 0x0000001904041212 */ /* 0x000fc600078e3cff */
[----:B------:R-:W4:Y:S01]  /*0500*/  @P2 LDG.E R25, desc[UR6][R10.64+0x34] ;  /* 0x000034060a192981 */ /* 0x000f22000c1e1900 */
[----:B--2---:R-:W-:-:S03]  /*0510*/  @!P0 LOP3.LUT R5, R5, R18, RZ, 0x3c, !PT ;  /* 0x0000001205058212 */ /* 0x004fc600078e3cff */
[----:B------:R-:W2:Y:S01]  /*0520*/  @P1 LDG.E R18, desc[UR6][R10.64+0x1c] ;  /* 0x00001c060a121981 */ /* 0x000ea2000c1e1900 */
[----:B---3--:R-:W-:-:S03]  /*0530*/  @P1 LOP3.LUT R3, R3, R20, RZ, 0x3c, !PT ;  /* 0x0000001403031212 */ /* 0x008fc600078e3cff */
[----:B------:R-:W3:Y:S01]  /*0540*/  @P2 LDG.E R20, desc[UR6][R10.64+0x30] ;  /* 0x000030060a142981 */ /* 0x000ee2000c1e1900 */
[----:B----4-:R-:W-:-:S03]  /*0550*/  @P2 LOP3.LUT R3, R3, R22, RZ, 0x3c, !PT ;  /* 0x0000001603032212 */ /* 0x010fc600078e3cff */
[----:B------:R-:W4:Y:S01]  /*0560*/  @P3 LDG.E R22, desc[UR6][R10.64+0x4c] ;  /* 0x00004c060a163981 */ /* 0x000f22000c1e1900 */
[----:B------:R-:W-:-:S04]  /*0570*/  @P3 LOP3.LUT R15, R15, R28, RZ, 0x3c, !PT ;  /* 0x0000001c0f0f3212 */ /* 0x000fc800078e3cff */
[----:B------:R-:W-:Y:S02]  /*0580*/  @P4 LOP3.LUT R15, R15, R26, RZ, 0x3c, !PT ;  /* 0x0000001a0f0f4212 */ /* 0x000fe400078e3cff */
[----:B------:R-:W-:Y:S01]  /*0590*/  @P1 LOP3.LUT R2, R2, R21, RZ, 0x3c, !PT ;  /* 0x0000001502021212 */ /* 0x000fe200078e3cff */
[----:B------:R-:W4:Y:S04]  /*05a0*/  @P5 LDG.E R26, desc[UR6][R10.64+0x64] ;  /* 0x000064060a1a5981 */ /* 0x000f28000c1e1900 */
[----:B------:R-:W4:Y:S01]  /*05b0*/  @P3 LDG.E R21, desc[UR6][R10.64+0x40] ;  /* 0x000040060a153981 */ /* 0x000f22000c1e1900 */
[----:B------:R-:W-:Y:S02]  /*05c0*/  @P2 LOP3.LUT R4, R4, R23, RZ, 0x3c, !PT ;  /* 0x0000001704042212 */ /* 0x000fe400078e3cff */
[----:B------:R-:W-:Y:S01]  /*05d0*/  @P2 LOP3.LUT R2, R2, R25, RZ, 0x3c, !PT ;  /* 0x0000001902022212 */ /* 0x000fe200078e3cff */
[----:B------:R-:W4:Y:S04]  /*05e0*/  @P3 LDG.E R23, desc[UR6][R10.64+0x48] ;  /* 0x000048060a173981 */ /* 0x000f28000c1e1900 */
[----:B------:R-:W4:Y:S01]  /*05f0*/  @P4 LDG.E R25, desc[UR6][R10.64+0x54] ;  /* 0x000054060a194981 */ /* 0x000f22000c1e1900 */
[----:B--2---:R-:W-:-:S03]  /*0600*/  @P1 LOP3.LUT R5, R5, R18, RZ, 0x3c, !PT ;  /* 0x0000001205051212 */ /* 0x004fc600078e3cff */
[----:B------:R-:W2:Y:S01]  /*0610*/  @P3 LDG.E R18, desc[UR6][R10.64+0x44] ;  /* 0x000044060a123981 */ /* 0x000ea2000c1e1900 */
[----:B---3--:R-:W-:-:S03]  /*0620*/  @P2 LOP3.LUT R5, R5, R20, RZ, 0x3c, !PT ;  /* 0x0000001405052212 */ /* 0x008fc600078e3cff */
[----:B------:R-:W3:Y:S01]  /*0630*/  @P4 LDG.E R20, desc[UR6][R10.64+0x58] ;  /* 0x000058060a144981 */ /* 0x000ee2000c1e1900 */
[----:B----4-:R-:W-:-:S03]  /*0640*/  @P3 LOP3.LUT R3, R3, R22, RZ, 0x3c, !PT ;  /* 0x0000001603033212 */ /* 0x010fc600078e3cff */
[----:B------:R-:W4:Y:S01]  /*0650*/  @P4 LDG.E R22, desc[UR6][R10.64+0x60] ;  /* 0x000060060a164981 */ /* 0x000f22000c1e1900 */
[----:B------:R-:W-:Y:S02]  /*0660*/  LOP3.LUT P0, RZ, R24, 0x80, RZ, 0xc0, !PT ;  /* 0x0000008018ff7812 */ /* 0x000fe4000780c0ff */
[----:B------:R-:W-:Y:S02]  /*0670*/  @P5 LOP3.LUT R15, R15, R26, RZ, 0x3c, !PT ;  /* 0x0000001a0f0f5212 */ /* 0x000fe400078e3cff */
[----:B------:R-:W4:Y:S01]  /*0680*/  @P6 LDG.E R26, desc[UR6][R10.64+0x78] ;  /* 0x000078060a1a6981 */ /* 0x000f22000c1e1900 */
[----:B------:R-:W-:-:S03]  /*0690*/  @P3 LOP3.LUT R4, R4, R21, RZ, 0x3c, !PT ;  /* 0x0000001504043212 */ /* 0x000fc600078e3cff */
[----:B------:R-:W4:Y:S01]  /*06a0*/  @P4 LDG.E R21, desc[UR6][R10.64+0x5c] ;  /* 0x00005c060a154981 */ /* 0x000f22000c1e1900 */
[----:B------:R-:W-:-:S03]  /*06b0*/  @P3 LOP3.LUT R2, R2, R23, RZ, 0x3c, !PT ;  /* 0x0000001702023212 */ /* 0x000fc600078e3cff */
[----:B------:R-:W4:Y:S01]  /*06c0*/  @P5 LDG.E R23, desc[UR6][R10.64+0x68] ;  /* 0x000068060a175981 */ /* 0x000f22000c1e1900 */
[----:B------:R-:W-:-:S03]  /*06d0*/  @P4 LOP3.LUT R4, R4, R25, RZ, 0x3c, !PT ;  /* 0x0000001904044212 */ /* 0x000fc600078e3cff */
[----:B------:R-:W4:Y:S01]  /*06e0*/  @P5 LDG.E R25, desc[UR6][R10.64+0x70] ;  /* 0x000070060a195981 */ /* 0x000f22000c1e1900 */
[----:B--2---:R-:W-:-:S03]  /*06f0*/  @P3 LOP3.LUT R5, R5, R18, RZ, 0x3c, !PT ;  /* 0x0000001205053212 */ /* 0x004fc600078e3cff */
[----:B------:R-:W2:Y:S01]  /*0700*/  @P5 LDG.E R18, desc[UR6][R10.64+0x6c] ;  /* 0x00006c060a125981 */ /* 0x000ea2000c1e1900 */
[----:B---3--:R-:W-:-:S03]  /*0710*/  @P4 LOP3.LUT R5, R5, R20, RZ, 0x3c, !PT ;  /* 0x0000001405054212 */ /* 0x008fc600078e3cff */
[----:B------:R-:W3:Y:S01]  /*0720*/  @P5 LDG.E R20, desc[UR6][R10.64+0x74] ;  /* 0x000074060a145981 */ /* 0x000ee2000c1e1900 */
[----:B----4-:R-:W-:-:S03]  /*0730*/  @P4 LOP3.LUT R3, R3, R22, RZ, 0x3c, !PT ;  /* 0x0000001603034212 */ /* 0x010fc600078e3cff */
[----:B------:R-:W4:Y:S01]  /*0740*/  @P0 LDG.E R22, desc[UR6][R10.64+0x8c] ;  /* 0x00008c060a160981 */ /* 0x000f22000c1e1900 */
[----:B------:R-:W-:-:S03]  /*0750*/  @P6 LOP3.LUT R15, R15, R26, RZ, 0x3c, !PT ;  /* 0x0000001a0f0f6212 */ /* 0x000fc600078e3cff */
        /* <DEDUP_REMOVED lines=13> */
[----:B------:R-:W-:Y:S02]  /*0830*/  @P6 LOP3.LUT R4, R4, R27, RZ, 0x3c, !PT ;  /* 0x0000001b04046212 */ /* 0x000fe400078e3cff */
[----:B------:R-:W-:Y:S02]  /*0840*/  @P6 LOP3.LUT R2, R2, R21, RZ, 0x3c, !PT ;  /* 0x0000001502026212 */ /* 0x000fe400078e3cff */
[----:B------:R-:W-:Y:S02]  /*0850*/  @P0 LOP3.LUT R4, R4, R23, RZ, 0x3c, !PT ;  /* 0x0000001704040212 */ /* 0x000fe400078e3cff */
[----:B------:R-:W-:Y:S02]  /*0860*/  @P0 LOP3.LUT R2, R2, R25, RZ, 0x3c, !PT ;  /* 0x0000001902020212 */ /* 0x000fe400078e3cff */
[----:B--2---:R-:W-:Y:S02]  /*0870*/  @P6 LOP3.LUT R5, R5, R18, RZ, 0x3c, !PT ;  /* 0x0000001205056212 */ /* 0x004fe400078e3cff */
[----:B---3--:R-:W-:-:S02]  /*0880*/  @P6 LOP3.LUT R3, R3, R20, RZ, 0x3c, !PT ;  /* 0x0000001403036212 */ /* 0x008fc400078e3cff */
[----:B----4-:R-:W-:Y:S02]  /*0890*/  @P0 LOP3.LUT R5, R5, R22, RZ, 0x3c, !PT ;  /* 0x0000001605050212 */ /* 0x010fe400078e3cff */
[----:B------:R-:W-:Y:S02]  /*08a0*/  @P0 LOP3.LUT R3, R3, R26, RZ, 0x3c, !PT ;  /* 0x0000001a03030212 */ /* 0x000fe400078e3cff */
[----:B------:R-:W-:-:S13]  /*08b0*/  R2P PR, R24.B1, 0x7f ;  /* 0x0000007f18007804 */ /* 0x000fda0000001000 */
[----:B------:R-:W2:Y:S04]  /*08c0*/  @P0 LDG.E R18, desc[UR6][R10.64+0xa0] ;  /* 0x0000a0060a120981 */ /* 0x000ea8000c1e1900 */
[----:B------:R-:W3:Y:S04]  /*08d0*/  @P1 LDG.E R22, desc[UR6][R10.64+0xb4] ;  /* 0x0000b4060a161981 */ /* 0x000ee8000c1e1900 */
[----:B------:R-:W4:Y:S04]  /*08e0*/  @P2 LDG.E R26, desc[UR6][R10.64+0xc8] ;  /* 0x0000c8060a1a2981 */ /* 0x000f28000c1e1900 */
[----:B------:R-:W4:Y:S04]  /*08f0*/  @P3 LDG.E R28, desc[UR6][R10.64+0xdc] ;  /* 0x0000dc060a1c3981 */ /* 0x000f28000c1e1900 */
[----:B------:R-:W4:Y:S04]  /*0900*/  @P0 LDG.E R23, desc[UR6][R10.64+0xa4] ;  /* 0x0000a4060a170981 */ /* 0x000f28000c1e1900 */
[----:B------:R-:W4:Y:S04]  /*0910*/  @P0 LDG.E R20, desc[UR6][R10.64+0xa8] ;  /* 0x0000a8060a140981 */ /* 0x000f28000c1e1900 */
[----:B------:R-:W4:Y:S04]  /*0920*/  @P4 LDG.E R25, desc[UR6][R10.64+0xf0] ;  /* 0x0000f0060a194981 */ /* 0x000f28000c1e1900 */
        /* <DEDUP_REMOVED lines=21> */
[----:B------:R-:W-:Y:S02]  /*0a80*/  LOP3.LUT P0, RZ, R24, 0x8000, RZ, 0xc0, !PT ;  /* 0x0000800018ff7812 */ /* 0x000fe4000780c0ff */
[----:B----4-:R-:W-:Y:S01]  /*0a90*/  @P5 LOP3.LUT R15, R15, R26, RZ, 0x3c, !PT ;  /* 0x0000001a0f0f5212 */ /* 0x010fe200078e3cff */
[----:B------:R-:W4:Y:S04]  /*0aa0*/  @P3 LDG.E R24, desc[UR6][R10.64+0xe4] ;  /* 0x0000e4060a183981 */ /* 0x000f28000c1e1900 */
[----:B------:R-:W2:Y:S01]  /*0ab0*/  @P6 LDG.E R26, desc[UR6][R10.64+0x118] ;  /* 0x000118060a1a6981 */ /* 0x000ea2000c1e1900 */
        /* <DEDUP_REMOVED lines=8> */
[----:B---3--:R-:W-:-:S03]  /*0b40*/  @P2 LOP3.LUT R3, R3, R22, RZ, 0x3c, !PT ;  /* 0x0000001603032212 */ /* 0x008fc600078e3cff */
[----:B------:R-:W3:Y:S01]  /*0b50*/  @P4 LDG.E R22, desc[UR6][R10.64+0x100] ;  /* 0x000100060a164981 */ /* 0x000ee2000c1e1900 */
[----:B--2---:R-:W-:-:S03]  /*0b60*/  @P6 LOP3.LUT R15, R15, R26, RZ, 0x3c, !PT ;  /* 0x0000001a0f0f6212 */ /* 0x004fc600078e3cff */
[----:B------:R-:W2:Y:S01]  /*0b70*/  @P0 LDG.E R26, desc[UR6][R10.64+0x12c] ;  /* 0x00012c060a1a0981 */ /* 0x000ea2000c1e1900 */
[----:B----4-:R-:W-:-:S03]  /*0b80*/  @P2 LOP3.LUT R2, R2, R23, RZ, 0x3c, !PT ;  /* 0x0000001702022212 */ /* 0x010fc600078e3cff */
[----:B------:R-:W4:Y:S01]  /*0b90*/  @P4 LDG.E R23, desc[UR6][R10.64+0xfc] ;  /* 0x0000fc060a174981 */ /* 0x000f22000c1e1900 */
[----:B------:R-:W-:-:S03]  /*0ba0*/  @P2 LOP3.LUT R5, R5, R20, RZ, 0x3c, !PT ;  /* 0x0000001405052212 */ /* 0x000fc600078e3cff */
[----:B------:R-:W4:Y:S01]  /*0bb0*/  @P4 LDG.E R20, desc[UR6][R10.64+0xf8] ;  /* 0x0000f8060a144981 */ /* 0x000f22000c1e1900 */
[----:B------:R-:W-:Y:S02]  /*0bc0*/  @P3 LOP3.LUT R2, R2, R27, RZ, 0x3c, !PT ;  /* 0x0000001b02023212 */ /* 0x000fe400078e3cff */
[----:B------:R-:W-:Y:S01]  /*0bd0*/  @P3 LOP3.LUT R4, R4, R25, RZ, 0x3c, !PT ;  /* 0x0000001904043212 */ /* 0x000fe200078e3cff */
[----:B------:R-:W4:Y:S01]  /*0be0*/  @P5 LDG.E R27, desc[UR6][R10.64+0x110] ;  /* 0x000110060a1b5981 */ /* 0x000f22000c1e1900 */
[----:B------:R-:W-:-:S03]  /*0bf0*/  @P3 LOP3.LUT R5, R5, R24, RZ, 0x3c, !PT ;  /* 0x0000001805053212 */ /* 0x000fc600078e3cff */
[----:B------:R-:W4:Y:S04]  /*0c00*/  @P5 LDG.E R25, desc[UR6][R10.64+0x108] ;  /* 0x000108060a195981 */ /* 0x000f28000c1e1900 */
        /* <DEDUP_REMOVED lines=19> */
[----:B------:R-:W-:-:S05]  /*0d40*/  VIADD R19, R19, 0x10 ;  /* 0x0000001013137836 */ /* 0x000fca0000000000 */
[----:B------:R-:W-:Y:S02]  /*0d50*/  ISETP.NE.AND P1, PT, R19, 0x20, PT ;  /* 0x000000201300780c */ /* 0x000fe40003f25270 */
[----:B------:R-:W-:Y:S02]  /*0d60*/  @P5 LOP3.LUT R3, R3, R18, RZ, 0x3c, !PT ;  /* 0x0000001203035212 */ /* 0x000fe400078e3cff */
[----:B------:R-:W-:Y:S02]  /*0d70*/  @P6 LOP3.LUT R4, R4, R21, RZ, 0x3c, !PT ;  /* 0x0000001504046212 */ /* 0x000fe400078e3cff */
[----:B---3--:R-:W-:-:S04]  /*0d80*/  @P6 LOP3.LUT R3, R3, R22, RZ, 0x3c, !PT ;  /* 0x0000001603036212 */ /* 0x008fc800078e3cff */
[----:B--2---:R-:W-:Y:S02]  /*0d90*/  @P0 LOP3.LUT R3, R3, R26, RZ, 0x3c, !PT ;  /* 0x0000001a03030212 */ /* 0x004fe400078e3cff */
[----:B----4-:R-:W-:Y:S02]  /*0da0*/  @P6 LOP3.LUT R2, R2, R23, RZ, 0x3c, !PT ;  /* 0x0000001702026212 */ /* 0x010fe400078e3cff */
[----:B------:R-:W-:Y:S02]  /*0db0*/  @P6 LOP3.LUT R5, R5, R20, RZ, 0x3c, !PT ;  /* 0x0000001405056212 */ /* 0x000fe400078e3cff */
[----:B------:R-:W-:Y:S02]  /*0dc0*/  @P0 LOP3.LUT R2, R2, R27, RZ, 0x3c, !PT ;  /* 0x0000001b02020212 */ /* 0x000fe400078e3cff */
[----:B------:R-:W-:Y:S02]  /*0dd0*/  @P0 LOP3.LUT R4, R4, R25, RZ, 0x3c, !PT ;  /* 0x0000001904040212 */ /* 0x000fe400078e3cff */
[----:B------:R-:W-:Y:S01]  /*0de0*/  @P0 LOP3.LUT R5, R5, R24, RZ, 0x3c, !PT ;  /* 0x0000001805050212 */ /* 0x000fe200078e3cff */
[----:B------:R-:W-:Y:S06]  /*0df0*/  @P1 BRA `(.L_x_38) ;  /* 0xfffffff400481947 */ /* 0x000fec000383ffff */
[----:B------:R-:W-:-:S05]  /*0e00*/  VIADD R17, R17, 0x1 ;  /* 0x0000000111117836 */ /* 0x000fca0000000000 */
[----:B------:R-:W-:-:S13]  /*0e10*/  ISETP.NE.AND P0, PT, R17, 0x5, PT ;  /* 0x000000051100780c */ /* 0x000fda0003f05270 */
[----:B------:R-:W-:Y:S05]  /*0e20*/  @P0 BRA `(.L_x_39) ;  /* 0xfffffff400300947 */ /* 0x000fea000383ffff */
[----:B------:R0:W-:Y:S01]  /*0e30*/  STG.E.64 desc[UR6][R6.64+0x8], R4 ;  /* 0x0000080406007986 */ /* 0x0001e2000c101b06 */
[----:B------:R-:W-:Y:S01]  /*0e40*/  VIADD R14, R14, 0x1 ;  /* 0x000000010e0e7836 */ /* 0x000fe20000000000 */
[----:B------:R-:W-:Y:S02]  /*0e50*/  LOP3.LUT R11, R13, 0x3, RZ, 0xc0, !PT ;  /* 0x000000030d0b7812 */ /* 0x000fe400078ec0ff */
[----:B------:R0:W-:Y:S02]  /*0e60*/  STG.E.64 desc[UR6][R6.64+0x10], R2 ;  /* 0x0000100206007986 */ /* 0x0001e4000c101b06 */
[----:B------:R-:W-:Y:S02]  /*0e70*/  ISETP.GE.U32.AND P0, PT, R14, R11, PT ;  /* 0x0000000b0e00720c */ /* 0x000fe40003f06070 */
[----:B------:R0:W-:Y:S11]  /*0e80*/  STG.E desc[UR6][R6.64+0x4], R15 ;  /* 0x0000040f06007986 */ /* 0x0001f6000c101906 */
[----:B------:R-:W-:Y:S05]  /*0e90*/  @!P0 BRA `(.L_x_40) ;  /* 0xfffffff400048947 */ /* 0x000fea000383ffff */
.L_x_37:
[----:B------:R-:W-:Y:S05]  /*0ea0*/  BSYNC.RECONVERGENT B1 ;  /* 0x0000000000017941 */ /* 0x000fea0003800200 */
.L_x_36:
[C---:B------:R-:W-:Y:S01]  /*0eb0*/  ISETP.GT.U32.AND P0, PT, R13.reuse, 0x3, PT ;  /* 0x000000030d00780c */ /* 0x040fe20003f04070 */
[----:B------:R-:W-:Y:S01]  /*0ec0*/  VIADD R12, R12, 0x1 ;  /* 0x000000010c0c7836 */ /* 0x000fe20000000000 */
[--C-:B------:R-:W-:Y:S02]  /*0ed0*/  SHF.R.U64 R13, R13, 0x2, R0.reuse ;  /* 0x000000020d0d7819 */ /* 0x100fe40000001200 */
[----:B------:R-:W-:Y:S02]  /*0ee0*/  ISETP.GT.U32.AND.EX P0, PT, R0, RZ, PT, P0 ;  /* 0x000000ff0000720c */ /* 0x000fe40003f04100 */
[----:B------:R-:W-:-:S11]  /*0ef0*/  SHF.R.U32.HI R0, RZ, 0x2, R0 ;  /* 0x00000002ff007819 */ /* 0x000fd60000011600 */
[----:B------:R-:W-:Y:S05]  /*0f00*/  @P0 BRA `(.L_x_41) ;  /* 0xfffffff000c80947 */ /* 0x000fea000383ffff */
.L_x_35:
[----:B------:R-:W-:Y:S05]  /*0f10*/  BSYNC.RECONVERGENT B0 ;  /* 0x0000000000007941 */ /* 0x000fea0003800200 */
.L_x_34:
[----:B------:R-:W-:Y:S04]  /*0f20*/  STG.E.64 desc[UR6][R6.64+0x18], RZ ;  /* 0x000018ff06007986 */ /* 0x000fe8000c101b06 */
[----:B------:R-:W-:Y:S04]  /*0f30*/  STG.E desc[UR6][R6.64+0x20], RZ ;  /* 0x000020ff06007986 */ /* 0x000fe8000c101906 */
[----:B------:R-:W-:Y:S01]  /*0f40*/  STG.E.64 desc[UR6][R6.64+0x28], RZ ;  /* 0x000028ff06007986 */ /* 0x000fe2000c101b06 */
[----:B------:R-:W-:Y:S05]  /*0f50*/  EXIT ;  /* 0x000000000000794d */ /* 0x000fea0003800000 */
.L_x_42:
        /* <DEDUP_REMOVED lines=10> */
.L_x_77:


//--------------------- .text._ZN3mhd22EnergyIntegrate_kernelEPdS0_ --------------------------
	.section	.text._ZN3mhd22EnergyIntegrate_kernelEPdS0_,"ax",@progbits
	.align	128
.text._ZN3mhd22EnergyIntegrate_kernelEPdS0_:
        .type           _ZN3mhd22EnergyIntegrate_kernelEPdS0_,@function
        .size           _ZN3mhd22EnergyIntegrate_kernelEPdS0_,(.L_x_78 - _ZN3mhd22EnergyIntegrate_kernelEPdS0_)
        .other          _ZN3mhd22EnergyIntegrate_kernelEPdS0_,@"STO_CUDA_ENTRY STV_DEFAULT"
_ZN3mhd22EnergyIntegrate_kernelEPdS0_:
[----:B------:R-:W-:Y:S01]  /*0000*/  LDC R1, c[0x0][0x37c] ;  /* 0x0000df00ff017b82 */ /* 0x000fe20000000800 */
[----:B------:R-:W0:Y:S07]  /*0010*/  S2R R11, SR_CTAID.X ;  /* 0x00000000000b7919 */ /* 0x000e2e0000002500 */
[----:B------:R-:W1:Y:S01]  /*0020*/  LDC.64 R2, c[0x0][0x380] ;  /* 0x0000e000ff027b82 */ /* 0x000e620000000a00 */
[----:B------:R-:W0:Y:S01]  /*0030*/  LDCU UR8, c[0x0][0x360] ;  /* 0x00006c00ff0877ac */ /* 0x000e220008000800 */
[----:B------:R-:W0:Y:S01]  /*0040*/  S2R R0, SR_TID.X ;  /* 0x0000000000007919 */ /* 0x000e220000002100 */
[----:B------:R-:W2:Y:S01]  /*0050*/  LDCU.64 UR6, c[0x0][0x358] ;  /* 0x00006b00ff0677ac */ /* 0x000ea20008000a00 */
[----:B0-----:R-:W-:-:S04]  /*0060*/  IMAD R7, R11, UR8, R0 ;  /* 0x000000080b077c24 */ /* 0x001fc8000f8e0200 */
[----:B-1----:R-:W-:-:S06]  /*0070*/  IMAD.WIDE R2, R7, 0x8, R2 ;  /* 0x0000000807027825 */ /* 0x002fcc00078e0202 */
[----:B--2---:R-:W2:Y:S01]  /*0080*/  LDG.E.64 R2, desc[UR6][R2.64] ;  /* 0x0000000602027981 */ /* 0x004ea2000c1e1b00 */
[----:B------:R-:W0:Y:S01]  /*0090*/  S2UR UR5, SR_CgaCtaId ;  /* 0x00000000000579c3 */ /* 0x000e220000008800 */
[----:B------:R-:W-:Y:S01]  /*00a0*/  UMOV UR4, 0x400 ;  /* 0x0000040000047882 */ /* 0x000fe20000000000 */
[----:B------:R-:W-:Y:S02]  /*00b0*/  UISETP.GE.U32.AND UP0, UPT, UR8, 0x2, UPT ;  /* 0x000000020800788c */ /* 0x000fe4000bf06070 */
[----:B0-----:R-:W-:-:S06]  /*00c0*/  ULEA UR4, UR5, UR4, 0x18 ;  /* 0x0000000405047291 */ /* 0x001fcc000f8ec0ff */
[----:B------:R-:W-:-:S05]  /*00d0*/  LEA R9, R0, UR4, 0x3 ;  /* 0x0000000400097c11 */ /* 0x000fca000f8e18ff */
[----:B--2---:R0:W-:Y:S01]  /*00e0*/  STS.64 [R9], R2 ;  /* 0x0000000209007388 */ /* 0x0041e20000000a00 */
[----:B------:R-:W-:Y:S06]  /*00f0*/  BAR.SYNC.DEFER_BLOCKING 0x0 ;  /* 0x0000000000007b1d */ /* 0x000fec0000010000 */
[----:B------:R-:W-:Y:S05]  /*0100*/  BRA.U !UP0, `(.L_x_43) ;  /* 0x0000000108307547 */ /* 0x000fea000b800000 */
[----:B------:R-:W-:-:S07]  /*0110*/  IMAD.MOV.U32 R0, RZ, RZ, 0x2 ;  /* 0x00000002ff007424 */ /* 0x000fce00078e00ff */
.L_x_44:
[----:B0-----:R-:W-:-:S05]  /*0120*/  VIADD R2, R0, 0xffffffff ;  /* 0xffffffff00027836 */ /* 0x001fca0000000000 */
[----:B------:R-:W-:-:S13]  /*0130*/  LOP3.LUT P0, RZ, R2, R7, RZ, 0xc0, !PT ;  /* 0x0000000702ff7212 */ /* 0x000fda000780c0ff */
[C---:B------:R-:W-:Y:S01]  /*0140*/  @!P0 LEA R4, R0.reuse, R9, 0x2 ;  /* 0x0000000900048211 */ /* 0x040fe200078e10ff */
[----:B------:R-:W-:Y:S01]  /*0150*/  @!P0 LDS.64 R2, [R9] ;  /* 0x0000000009028984 */ /* 0x000fe20000000a00 */
[----:B------:R-:W-:-:S04]  /*0160*/  SHF.L.U32 R0, R0, 0x1, RZ ;  /* 0x0000000100007819 */ /* 0x000fc800000006ff */
[----:B------:R-:W0:Y:S02]  /*0170*/  @!P0 LDS.64 R4, [R4] ;  /* 0x0000000004048984 */ /* 0x000e240000000a00 */
[----:B0-----:R-:W-:-:S07]  /*0180*/  @!P0 DADD R2, R2, R4 ;  /* 0x0000000002028229 */ /* 0x001fce0000000004 */
[----:B------:R1:W-:Y:S01]  /*0190*/  @!P0 STS.64 [R9], R2 ;  /* 0x0000000209008388 */ /* 0x0003e20000000a00 */
[----:B------:R-:W-:Y:S01]  /*01a0*/  BAR.SYNC.DEFER_BLOCKING 0x0 ;  /* 0x0000000000007b1d */ /* 0x000fe20000010000 */
[----:B------:R-:W-:-:S13]  /*01b0*/  ISETP.GT.U32.AND P0, PT, R0, UR8, PT ;  /* 0x0000000800007c0c */ /* 0x000fda000bf04070 */
[----:B-1----:R-:W-:Y:S05]  /*01c0*/  @!P0 BRA `(.L_x_44) ;  /* 0xfffffffc00d48947 */ /* 0x002fea000383ffff */
.L_x_43:
[----:B------:R-:W1:Y:S01]  /*01d0*/  S2UR UR5, SR_CgaCtaId ;  /* 0x00000000000579c3 */ /* 0x000e620000008800 */
[----:B------:R-:W-:-:S07]  /*01e0*/  UMOV UR4, 0x400 ;  /* 0x0000040000047882 */ /* 0x000fce0000000000 */
[----:B------:R-:W2:Y:S01]  /*01f0*/  LDC.64 R4, c[0x0][0x388] ;  /* 0x0000e200ff047b82 */ /* 0x000ea20000000a00 */
[----:B-1----:R-:W-:Y:S01]  /*0200*/  ULEA UR4, UR5, UR4, 0x18 ;  /* 0x0000000405047291 */ /* 0x002fe2000f8ec0ff */
[----:B--2---:R-:W-:-:S08]  /*0210*/  IMAD.WIDE.U32 R4, R11, 0x8, R4 ;  /* 0x000000080b047825 */ /* 0x004fd000078e0004 */
[----:B0-----:R-:W0:Y:S04]  /*0220*/  LDS.64 R2, [UR4] ;  /* 0x00000004ff027984 */ /* 0x001e280008000a00 */
[----:B0-----:R-:W-:Y:S01]  /*0230*/  STG.E.64 desc[UR6][R4.64], R2 ;  /* 0x0000000204007986 */ /* 0x001fe2000c101b06 */
[----:B------:R-:W-:Y:S05]  /*0240*/  EXIT ;  /* 0x000000000000794d */ /* 0x000fea0003800000 */
.L_x_45:
        /* <DEDUP_REMOVED lines=11> */
.L_x_78:


//--------------------- .text._ZN3mhd22EnergyTransform_kernelEPdS0_S0_jd --------------------------
	.section	.text._ZN3mhd22EnergyTransform_kernelEPdS0_S0_jd,"ax",@progbits
	.align	128
.text._ZN3mhd22EnergyTransform_kernelEPdS0_S0_jd:
        .type           _ZN3mhd22EnergyTransform_kernelEPdS0_S0_jd,@function
        .size           _ZN3mhd22EnergyTransform_kernelEPdS0_S0_jd,(.L_x_79 - _ZN3mhd22EnergyTransform_kernelEPdS0_S0_jd)
        .other          _ZN3mhd22EnergyTransform_kernelEPdS0_S0_jd,@"STO_CUDA_ENTRY STV_DEFAULT"
_ZN3mhd22EnergyTransform_kernelEPdS0_S0_jd:
[----:B------:R-:W-:Y:S01]  /*0000*/  LDC R1, c[0x0][0x37c] ;  /* 0x0000df00ff017b82 */ /* 0x000fe20000000800 */
[----:B------:R-:W0:Y:S07]  /*0010*/  S2R R5, SR_TID.X ;  /* 0x0000000000057919 */ /* 0x000e2e0000002100 */
[----:B------:R-:W0:Y:S01]  /*0020*/  S2UR UR6, SR_CTAID.X ;  /* 0x00000000000679c3 */ /* 0x000e220000002500 */
[----:B------:R-:W1:Y:S01]  /*0030*/  LDCU UR8, c[0x0][0x398] ;  /* 0x00007300ff0877ac */ /* 0x000e620008000800 */
[----:B------:R-:W2:Y:S01]  /*0040*/  S2R R7, SR_TID.Y ;  /* 0x0000000000077919 */ /* 0x000ea20000002200 */
[----:B------:R-:W3:Y:S05]  /*0050*/  LDCU.64 UR4, c[0x0][0x358] ;  /* 0x00006b00ff0477ac */ /* 0x000eea0008000a00 */
[----:B------:R-:W0:Y:S08]  /*0060*/  LDC R0, c[0x0][0x360] ;  /* 0x0000d800ff007b82 */ /* 0x000e300000000800 */
[----:B------:R-:W2:Y:S08]  /*0070*/  S2UR UR7, SR_CTAID.Y ;  /* 0x00000000000779c3 */ /* 0x000eb00000002600 */
[----:B------:R-:W2:Y:S08]  /*0080*/  LDC R4, c[0x0][0x364] ;  /* 0x0000d900ff047b82 */ /* 0x000eb00000000800 */
[----:B------:R-:W4:Y:S01]  /*0090*/  LDC.64 R2, c[0x0][0x380] ;  /* 0x0000e000ff027b82 */ /* 0x000f220000000a00 */
[----:B0-----:R-:W-:-:S07]  /*00a0*/  IMAD R0, R0, UR6, R5 ;  /* 0x0000000600007c24 */ /* 0x001fce000f8e0205 */
[----:B------:R-:W0:Y:S01]  /*00b0*/  LDC.64 R12, c[0x0][0x390] ;  /* 0x0000e400ff0c7b82 */ /* 0x000e220000000a00 */
[----:B--2---:R-:W-:Y:S01]  /*00c0*/  IMAD R5, R4, UR7, R7 ;  /* 0x0000000704057c24 */ /* 0x004fe2000f8e0207 */
[----:B------:R-:W2:Y:S06]  /*00d0*/  LDCU.64 UR6, c[0x0][0x3a0] ;  /* 0x00007400ff0677ac */ /* 0x000eac0008000a00 */
[----:B------:R-:W5:Y:S01]  /*00e0*/  LDC.64 R6, c[0x0][0x388] ;  /* 0x0000e200ff067b82 */ /* 0x000f620000000a00 */
[----:B-1----:R-:W-:-:S04]  /*00f0*/  IMAD R15, R0, UR8, R5 ;  /* 0x00000008000f7c24 */ /* 0x002fc8000f8e0205 */
[----:B----4-:R-:W-:-:S05]  /*0100*/  IMAD.WIDE R2, R15, 0x8, R2 ;  /* 0x000000080f027825 */ /* 0x010fca00078e0202 */
[----:B---3--:R-:W2:Y:S01]  /*0110*/  LDG.E.64 R4, desc[UR4][R2.64] ;  /* 0x0000000402047981 */ /* 0x008ea2000c1e1b00 */
[----:B-----5:R-:W-:Y:S01]  /*0120*/  IMAD.WIDE R6, R15, 0x8, R6 ;  /* 0x000000080f067825 */ /* 0x020fe200078e0206 */
[----:B--2---:R-:W-:-:S07]  /*0130*/  DMUL R4, R4, UR6 ;  /* 0x0000000604047c28 */ /* 0x004fce0008000000 */
[----:B------:R-:W-:Y:S04]  /*0140*/  STG.E.64 desc[UR4][R2.64], R4 ;  /* 0x0000000402007986 */ /* 0x000fe8000c101b04 */
[----:B------:R-:W2:Y:S02]  /*0150*/  LDG.E.64 R8, desc[UR4][R6.64] ;  /* 0x0000000406087981 */ /* 0x000ea4000c1e1b00 */
[----:B--2---:R-:W-:-:S07]  /*0160*/  DMUL R8, R8, UR6 ;  /* 0x0000000608087c28 */ /* 0x004fce0008000000 */
[----:B------:R-:W-:Y:S04]  /*0170*/  STG.E.64 desc[UR4][R6.64], R8 ;  /* 0x0000000806007986 */ /* 0x000fe8000c101b04 */
[----:B------:R-:W2:Y:S01]  /*0180*/  LDG.E.64 R10, desc[UR4][R2.64] ;  /* 0x00000004020a7981 */ /* 0x000ea2000c1e1b00 */
[----:B0-----:R-:W-:Y:S01]  /*0190*/  IMAD.WIDE R12, R15, 0x8, R12 ;  /* 0x000000080f0c7825 */ /* 0x001fe200078e020c */
[----:B--2---:R-:W-:-:S08]  /*01a0*/  DMUL R10, R10, R10 ;  /* 0x0000000a0a0a7228 */ /* 0x004fd00000000000 */
[----:B------:R-:W-:-:S08]  /*01b0*/  DFMA R10, R8, R8, R10 ;  /* 0x00000008080a722b */ /* 0x000fd0000000000a */
[----:B------:R-:W-:-:S07]  /*01c0*/  DMUL R10, R10, 0.5 ;  /* 0x3fe000000a0a7828 */ /* 0x000fce0000000000 */
[----:B------:R-:W-:Y:S01]  /*01d0*/  STG.E.64 desc[UR4][R12.64], R10 ;  /* 0x0000000a0c007986 */ /* 0x000fe2000c101b04 */
[----:B------:R-:W-:Y:S05]  /*01e0*/  EXIT ;  /* 0x000000000000794d */ /* 0x000fea0003800000 */
.L_x_46:
        /* <DEDUP_REMOVED lines=9> */
.L_x_79:


//--------------------- .text._ZN3mhd10Max_kernelEPKdPd --------------------------
	.section	.text._ZN3mhd10Max_kernelEPKdPd,"ax",@progbits
	.align	128
.text._ZN3mhd10Max_kernelEPKdPd:
        .type           _ZN3mhd10Max_kernelEPKdPd,@function
        .size           _ZN3mhd10Max_kernelEPKdPd,(.L_x_80 - _ZN3mhd10Max_kernelEPKdPd)
        .other          _ZN3mhd10Max_kernelEPKdPd,@"STO_CUDA_ENTRY STV_DEFAULT"
_ZN3mhd10Max_kernelEPKdPd:
        /* <DEDUP_REMOVED lines=13> */
[----:B------:R-:W-:Y:S01]  /*00d0*/  LEA R9, R0, UR4, 0x3 ;  /* 0x0000000400097c11 */ /* 0x000fe2000f8e18ff */
[----:B--2---:R-:W-:-:S07]  /*00e0*/  DADD R4, -RZ, |R2| ;  /* 0x00000000ff047229 */ /* 0x004fce0000000502 */
[----:B------:R0:W-:Y:S01]  /*00f0*/  STS.64 [R9], R4 ;  /* 0x0000000409007388 */ /* 0x0001e20000000a00 */
[----:B------:R-:W-:Y:S06]  /*0100*/  BAR.SYNC.DEFER_BLOCKING 0x0 ;  /* 0x0000000000007b1d */ /* 0x000fec0000010000 */
[----:B------:R-:W-:Y:S05]  /*0110*/  BRA.U !UP0, `(.L_x_47) ;  /* 0x0000000108387547 */ /* 0x000fea000b800000 */
[----:B------:R-:W-:-:S07]  /*0120*/  IMAD.MOV.U32 R0, RZ, RZ, 0x2 ;  /* 0x00000002ff007424 */ /* 0x000fce00078e00ff */
.L_x_48:
[----:B------:R-:W-:-:S05]  /*0130*/  VIADD R2, R0, 0xffffffff ;  /* 0xffffffff00027836 */ /* 0x000fca0000000000 */
[----:B------:R-:W-:-:S13]  /*0140*/  LOP3.LUT P0, RZ, R2, R7, RZ, 0xc0, !PT ;  /* 0x0000000702ff7212 */ /* 0x000fda000780c0ff */
[C---:B------:R-:W-:Y:S01]  /*0150*/  @!P0 LEA R6, R0.reuse, R9, 0x2 ;  /* 0x0000000900068211 */ /* 0x040fe200078e10ff */
[----:B0-----:R-:W-:Y:S01]  /*0160*/  @!P0 LDS.64 R4, [R9] ;  /* 0x0000000009048984 */ /* 0x001fe20000000a00 */
[----:B------:R-:W-:-:S03]  /*0170*/  IMAD.SHL.U32 R0, R0, 0x2, RZ ;  /* 0x0000000200007824 */ /* 0x000fc600078e00ff */
[----:B------:R-:W0:Y:S02]  /*0180*/  @!P0 LDS.64 R2, [R6] ;  /* 0x0000000006028984 */ /* 0x000e240000000a00 */
[----:B0-----:R-:W-:-:S06]  /*0190*/  @!P0 DSETP.GT.AND P1, PT, R2, R4, PT ;  /* 0x000000040200822a */ /* 0x001fcc0003f24000 */
[----:B------:R-:W-:Y:S02]  /*01a0*/  @!P0 FSEL R2, R2, R4, P1 ;  /* 0x0000000402028208 */ /* 0x000fe40000800000 */
[----:B------:R-:W-:-:S05]  /*01b0*/  @!P0 FSEL R3, R3, R5, P1 ;  /* 0x0000000503038208 */ /* 0x000fca0000800000 */
[----:B------:R1:W-:Y:S01]  /*01c0*/  @!P0 STS.64 [R9], R2 ;  /* 0x0000000209008388 */ /* 0x0003e20000000a00 */
[----:B------:R-:W-:Y:S01]  /*01d0*/  BAR.SYNC.DEFER_BLOCKING 0x0 ;  /* 0x0000000000007b1d */ /* 0x000fe20000010000 */
[----:B------:R-:W-:-:S13]  /*01e0*/  ISETP.GT.U32.AND P0, PT, R0, UR8, PT ;  /* 0x0000000800007c0c */ /* 0x000fda000bf04070 */
[----:B-1----:R-:W-:Y:S05]  /*01f0*/  @!P0 BRA `(.L_x_48) ;  /* 0xfffffffc00cc8947 */ /* 0x002fea000383ffff */
.L_x_47:
[----:B------:R-:W1:Y:S01]  /*0200*/  S2UR UR5, SR_CgaCtaId ;  /* 0x00000000000579c3 */ /* 0x000e620000008800 */
[----:B------:R-:W-:-:S07]  /*0210*/  UMOV UR4, 0x400 ;  /* 0x0000040000047882 */ /* 0x000fce0000000000 */
[----:B0-----:R-:W0:Y:S01]  /*0220*/  LDC.64 R4, c[0x0][0x388] ;  /* 0x0000e200ff047b82 */ /* 0x001e220000000a00 */
[----:B-1----:R-:W-:Y:S01]  /*0230*/  ULEA UR4, UR5, UR4, 0x18 ;  /* 0x0000000405047291 */ /* 0x002fe2000f8ec0ff */
[----:B0-----:R-:W-:-:S08]  /*0240*/  IMAD.WIDE.U32 R4, R11, 0x8, R4 ;  /* 0x000000080b047825 */ /* 0x001fd000078e0004 */
[----:B------:R-:W0:Y:S04]  /*0250*/  LDS.64 R2, [UR4] ;  /* 0x00000004ff027984 */ /* 0x000e280008000a00 */
[----:B0-----:R-:W-:Y:S01]  /*0260*/  STG.E.64 desc[UR6][R4.64], R2 ;  /* 0x0000000204007986 */ /* 0x001fe2000c101b06 */
[----:B------:R-:W-:Y:S05]  /*0270*/  EXIT ;  /* 0x000000000000794d */ /* 0x000fea0003800000 */
.L_x_49:
        /* <DEDUP_REMOVED lines=16> */
.L_x_80:


//--------------------- .text._ZN3mhd33MinusInverseLaplasOperator_kernelEPK7double2jPS0_ --------------------------
	.section	.text._ZN3mhd33MinusInverseLaplasOperator_kernelEPK7double2jPS0_,"ax",@progbits
	.align	128
.text._ZN3mhd33MinusInverseLaplasOperator_kernelEPK7double2jPS0_:
        .type           _ZN3mhd33MinusInverseLaplasOperator_kernelEPK7double2jPS0_,@function
        .size           _ZN3mhd33MinusInverseLaplasOperator_kernelEPK7double2jPS0_,(.L_x_81 - _ZN3mhd33MinusInverseLaplasOperator_kernelEPK7double2jPS0_)
        .other          _ZN3mhd33MinusInverseLaplasOperator_kernelEPK7double2jPS0_,@"STO_CUDA_ENTRY STV_DEFAULT"
_ZN3mhd33MinusInverseLaplasOperator_kernelEPK7double2jPS0_:
[----:B------:R-:W-:Y:S01]  /*0000*/  LDC R1, c[0x0][0x37c] ;  /* 0x0000df00ff017b82 */ /* 0x000fe20000000800 */
[----:B------:R-:W0:Y:S07]  /*0010*/  S2R R5, SR_TID.X ;  /* 0x0000000000057919 */ /* 0x000e2e0000002100 */
[----:B------:R-:W1:Y:S01]  /*0020*/  LDC R6, c[0x0][0x388] ;  /* 0x0000e200ff067b82 */ /* 0x000e620000000800 */
[----:B------:R-:W-:Y:S01]  /*0030*/  BSSY.RECONVERGENT B0, `(.L_x_50) ;  /* 0x0000026000007945 */ /* 0x000fe20003800200 */
[----:B------:R-:W2:Y:S06]  /*0040*/  S2R R7, SR_TID.Y ;  /* 0x0000000000077919 */ /* 0x000eac0000002200 */
[----:B------:R-:W0:Y:S08]  /*0050*/  S2UR UR4, SR_CTAID.X ;  /* 0x00000000000479c3 */ /* 0x000e300000002500 */
[----:B------:R-:W0:Y:S08]  /*0060*/  LDC R2, c[0x0][0x360] ;  /* 0x0000d800ff027b82 */ /* 0x000e300000000800 */
[----:B------:R-:W2:Y:S01]  /*0070*/  S2UR UR5, SR_CTAID.Y ;  /* 0x00000000000579c3 */ /* 0x000ea20000002600 */
[----:B-1----:R-:W-:-:S07]  /*0080*/  SHF.R.U32.HI R3, RZ, 0x1, R6 ;  /* 0x00000001ff037819 */ /* 0x002fce0000011606 */
[----:B------:R-:W2:Y:S01]  /*0090*/  LDC R4, c[0x0][0x364] ;  /* 0x0000d900ff047b82 */ /* 0x000ea20000000800 */
[----:B0-----:R-:W-:-:S04]  /*00a0*/  IMAD R2, R2, UR4, R5 ;  /* 0x0000000402027c24 */ /* 0x001fc8000f8e0205 */
[CC--:B------:R-:W-:Y:S01]  /*00b0*/  IMAD R5, R2.reuse, R3.reuse, R2 ;  /* 0x0000000302057224 */ /* 0x0c0fe200078e0202 */
[----:B------:R-:W-:-:S04]  /*00c0*/  ISETP.GT.U32.AND P0, PT, R2, R3, PT ;  /* 0x000000030200720c */ /* 0x000fc80003f04070 */
[----:B------:R-:W-:Y:S01]  /*00d0*/  SEL R3, R6, RZ, P0 ;  /* 0x000000ff06037207 */ /* 0x000fe20000000000 */
[----:B--2---:R-:W-:Y:S01]  /*00e0*/  IMAD R4, R4, UR5, R7 ;  /* 0x0000000504047c24 */ /* 0x004fe2000f8e0207 */
[----:B------:R-:W0:Y:S03]  /*00f0*/  LDCU.64 UR4, c[0x0][0x358] ;  /* 0x00006b00ff0477ac */ /* 0x000e260008000a00 */
[----:B------:R-:W-:Y:S02]  /*0100*/  IMAD.IADD R0, R4, 0x1, R5 ;  /* 0x0000000104007824 */ /* 0x000fe400078e0205 */
[----:B------:R-:W-:Y:S01]  /*0110*/  IMAD.IADD R5, R2, 0x1, -R3 ;  /* 0x0000000102057824 */ /* 0x000fe200078e0a03 */
[----:B------:R-:W-:Y:S02]  /*0120*/  CS2R R2, SRZ ;  /* 0x0000000000027805 */ /* 0x000fe4000001ff00 */
[----:B------:R-:W-:-:S13]  /*0130*/  ISETP.NE.AND P1, PT, R0, RZ, PT ;  /* 0x000000ff0000720c */ /* 0x000fda0003f25270 */
[----:B0-----:R-:W-:Y:S05]  /*0140*/  @!P1 BRA `(.L_x_51) ;  /* 0x0000000000509947 */ /* 0x001fea0003800000 */
[----:B------:R-:W-:Y:S01]  /*0150*/  IMAD R4, R4, R4, RZ ;  /* 0x0000000404047224 */ /* 0x000fe200078e02ff */
[----:B------:R-:W-:Y:S03]  /*0160*/  BSSY.RECONVERGENT B1, `(.L_x_51) ;  /* 0x0000012000017945 */ /* 0x000fe60003800200 */
[----:B------:R-:W-:-:S06]  /*0170*/  IMAD R4, R5, R5, R4 ;  /* 0x0000000505047224 */ /* 0x000fcc00078e0204 */
[----:B------:R-:W0:Y:S08]  /*0180*/  I2F.F64.U32 R4, R4 ;  /* 0x0000000400047312 */ /* 0x000e300000201800 */
[----:B0-----:R-:W0:Y:S01]  /*0190*/  MUFU.RCP64H R3, R5 ;  /* 0x0000000500037308 */ /* 0x001e220000001800 */
[----:B------:R-:W-:-:S04]  /*01a0*/  IADD3 R2, PT, PT, R5, 0x300402, RZ ;  /* 0x0030040205027810 */ /* 0x000fc80007ffe0ff */
[----:B------:R-:W-:Y:S02]  /*01b0*/  FSETP.GEU.AND P0, PT, |R2|, 5.8789094863358348022e-39, PT ;  /* 0x004004020200780b */ /* 0x000fe40003f0e200 */
[----:B0-----:R-:W-:-:S08]  /*01c0*/  DFMA R6, -R4, R2, 1 ;  /* 0x3ff000000406742b */ /* 0x001fd00000000102 */
[----:B------:R-:W-:-:S08]  /*01d0*/  DFMA R6, R6, R6, R6 ;  /* 0x000000060606722b */ /* 0x000fd00000000006 */
[----:B------:R-:W-:-:S08]  /*01e0*/  DFMA R6, R2, R6, R2 ;  /* 0x000000060206722b */ /* 0x000fd00000000002 */
[----:B------:R-:W-:-:S08]  /*01f0*/  DFMA R8, -R4, R6, 1 ;  /* 0x3ff000000408742b */ /* 0x000fd00000000106 */
[----:B------:R-:W-:Y:S01]  /*0200*/  DFMA R2, R6, R8, R6 ;  /* 0x000000080602722b */ /* 0x000fe20000000006 */
[----:B------:R-:W-:Y:S10]  /*0210*/  @P0 BRA `(.L_x_52) ;  /* 0x0000000000180947 */ /* 0x000ff40003800000 */
[----:B------:R-:W-:-:S05]  /*0220*/  LOP3.LUT R2, R5, 0x7fffffff, RZ, 0xc0, !PT ;  /* 0x7fffffff05027812 */ /* 0x000fca00078ec0ff */
[----:B------:R-:W-:Y:S01]  /*0230*/  VIADD R8, R2, 0xfff00000 ;  /* 0xfff0000002087836 */ /* 0x000fe20000000000 */
[----:B------:R-:W-:-:S07]  /*0240*/  MOV R2, 0x260 ;  /* 0x0000026000027802 */ /* 0x000fce0000000f00 */
[----:B------:R-:W-:Y:S05]  /*0250*/  CALL.REL.NOINC `($__internal_2_$__cuda_sm20_dblrcp_rn_slowpath_v3) ;  /* 0x0000000000347944 */ /* 0x000fea0003c00000 */
[----:B------:R-:W-:Y:S01]  /*0260*/  IMAD.MOV.U32 R2, RZ, RZ, R6 ;  /* 0x000000ffff027224 */ /* 0x000fe200078e0006 */
[----:B------:R-:W-:-:S07]  /*0270*/  MOV R3, R7 ;  /* 0x0000000700037202 */ /* 0x000fce0000000f00 */
.L_x_52:
[----:B------:R-:W-:Y:S05]  /*0280*/  BSYNC.RECONVERGENT B1 ;  /* 0x0000000000017941 */ /* 0x000fea0003800200 */
.L_x_51:
[----:B------:R-:W-:Y:S05]  /*0290*/  BSYNC.RECONVERGENT B0 ;  /* 0x0000000000007941 */ /* 0x000fea0003800200 */
.L_x_50:
[----:B------:R-:W0:Y:S08]  /*02a0*/  LDC.64 R4, c[0x0][0x380] ;  /* 0x0000e000ff047b82 */ /* 0x000e300000000a00 */
[----:B------:R-:W1:Y:S01]  /*02b0*/  LDC.64 R12, c[0x0][0x390] ;  /* 0x0000e400ff0c7b82 */ /* 0x000e620000000a00 */
[----:B0-----:R-:W-:-:S06]  /*02c0*/  IMAD.WIDE R4, R0, 0x10, R4 ;  /* 0x0000001000047825 */ /* 0x001fcc00078e0204 */
[----:B------:R-:W2:Y:S02]  /*02d0*/  LDG.E.128 R4, desc[UR4][R4.64] ;  /* 0x0000000404047981 */ /* 0x000ea4000c1e1d00 */
[-C--:B--2---:R-:W-:Y:S02]  /*02e0*/  DMUL R8, R4, R2.reuse ;  /* 0x0000000204087228 */ /* 0x084fe40000000000 */
[----:B------:R-:W-:Y:S01]  /*02f0*/  DMUL R10, R6, R2 ;  /* 0x00000002060a7228 */ /* 0x000fe20000000000 */
[----:B-1----:R-:W-:-:S06]  /*0300*/  IMAD.WIDE R2, R0, 0x10, R12 ;  /* 0x0000001000027825 */ /* 0x002fcc00078e020c */
[----:B------:R-:W-:Y:S01]  /*0310*/  STG.E.128 desc[UR4][R2.64], R8 ;  /* 0x0000000802007986 */ /* 0x000fe2000c101d04 */
[----:B------:R-:W-:Y:S05]  /*0320*/  EXIT ;  /* 0x000000000000794d */ /* 0x000fea0003800000 */
        .weak           $__internal_2_$__cuda_sm20_dblrcp_rn_slowpath_v3
        .type           $__internal_2_$__cuda_sm20_dblrcp_rn_slowpath_v3,@function
        .size           $__internal_2_$__cuda_sm20_dblrcp_rn_slowpath_v3,(.L_x_81 - $__internal_2_$__cuda_sm20_dblrcp_rn_slowpath_v3)
$__internal_2_$__cuda_sm20_dblrcp_rn_slowpath_v3:
[----:B------:R-:W-:Y:S01]  /*0330*/  DSETP.GTU.AND P0, PT, |R4|, +INF , PT ;  /* 0x7ff000000400742a */ /* 0x000fe20003f0c200 */
[----:B------:R-:W-:-:S13]  /*0340*/  BSSY.RECONVERGENT B2, `(.L_x_53) ;  /* 0x0000023000027945 */ /* 0x000fda0003800200 */
[----:B------:R-:W-:Y:S05]  /*0350*/  @P0 BRA `(.L_x_54) ;  /* 0x00000000007c0947 */ /* 0x000fea0003800000 */
[----:B------:R-:W-:-:S05]  /*0360*/  LOP3.LUT R3, R5, 0x7fffffff, RZ, 0xc0, !PT ;  /* 0x7fffffff05037812 */ /* 0x000fca00078ec0ff */
[----:B------:R-:W-:-:S05]  /*0370*/  VIADD R6, R3, 0xffffffff ;  /* 0xffffffff03067836 */ /* 0x000fca0000000000 */
[----:B------:R-:W-:-:S13]  /*0380*/  ISETP.GE.U32.AND P0, PT, R6, 0x7fefffff, PT ;  /* 0x7fefffff0600780c */ /* 0x000fda0003f06070 */
[----:B------:R-:W-:Y:S01]  /*0390*/  @P0 LOP3.LUT R7, R5, 0x7ff00000, RZ, 0x3c, !PT ;  /* 0x7ff0000005070812 */ /* 0x000fe200078e3cff */
[----:B------:R-:W-:Y:S01]  /*03a0*/  @P0 IMAD.MOV.U32 R6, RZ, RZ, RZ ;  /* 0x000000ffff060224 */ /* 0x000fe200078e00ff */
[----:B------:R-:W-:Y:S06]  /*03b0*/  @P0 BRA `(.L_x_55) ;  /* 0x00000000006c0947 */ /* 0x000fec0003800000 */
[----:B------:R-:W-:-:S13]  /*03c0*/  ISETP.GE.U32.AND P0, PT, R3, 0x1000001, PT ;  /* 0x010000010300780c */ /* 0x000fda0003f06070 */
[----:B------:R-:W-:Y:S05]  /*03d0*/  @!P0 BRA `(.L_x_56) ;  /* 0x0000000000348947 */ /* 0x000fea0003800000 */
[----:B------:R-:W-:Y:S01]  /*03e0*/  IADD3 R7, PT, PT, R5, -0x3fe00000, RZ ;  /* 0xc020000005077810 */ /* 0x000fe20007ffe0ff */
[----:B------:R-:W-:-:S03]  /*03f0*/  IMAD.MOV.U32 R6, RZ, RZ, R4 ;  /* 0x000000ffff067224 */ /* 0x000fc600078e0004 */
[----:B------:R-:W0:Y:S03]  /*0400*/  MUFU.RCP64H R9, R7 ;  /* 0x0000000700097308 */ /* 0x000e260000001800 */
[----:B0-----:R-:W-:-:S08]  /*0410*/  DFMA R10, -R6, R8, 1 ;  /* 0x3ff00000060a742b */ /* 0x001fd00000000108 */
[----:B------:R-:W-:-:S08]  /*0420*/  DFMA R10, R10, R10, R10 ;  /* 0x0000000a0a0a722b */ /* 0x000fd0000000000a */
[----:B------:R-:W-:-:S08]  /*0430*/  DFMA R10, R8, R10, R8 ;  /* 0x0000000a080a722b */ /* 0x000fd00000000008 */
[----:B------:R-:W-:-:S08]  /*0440*/  DFMA R8, -R6, R10, 1 ;  /* 0x3ff000000608742b */ /* 0x000fd0000000010a */
[----:B------:R-:W-:-:S08]  /*0450*/  DFMA R8, R10, R8, R10 ;  /* 0x000000080a08722b */ /* 0x000fd0000000000a */
[----:B------:R-:W-:-:S08]  /*0460*/  DMUL R8, R8, 2.2250738585072013831e-308 ;  /* 0x0010000008087828 */ /* 0x000fd00000000000 */
[----:B------:R-:W-:-:S08]  /*0470*/  DFMA R4, -R4, R8, 1 ;  /* 0x3ff000000404742b */ /* 0x000fd00000000108 */
[----:B------:R-:W-:-:S08]  /*0480*/  DFMA R4, R4, R4, R4 ;  /* 0x000000040404722b */ /* 0x000fd00000000004 */
[----:B------:R-:W-:Y:S01]  /*0490*/  DFMA R6, R8, R4, R8 ;  /* 0x000000040806722b */ /* 0x000fe20000000008 */
[----:B------:R-:W-:Y:S10]  /*04a0*/  BRA `(.L_x_55) ;  /* 0x0000000000307947 */ /* 0x000ff40003800000 */
.L_x_56:
[----:B------:R-:W-:Y:S01]  /*04b0*/  DMUL R4, R4, 8.11296384146066816958e+31 ;  /* 0x4690000004047828 */ /* 0x000fe20000000000 */
[----:B------:R-:W-:-:S05]  /*04c0*/  MOV R6, R8 ;  /* 0x0000000800067202 */ /* 0x000fca0000000f00 */
[----:B------:R-:W0:Y:S02]  /*04d0*/  MUFU.RCP64H R7, R5 ;  /* 0x0000000500077308 */ /* 0x000e240000001800 */
[----:B0-----:R-:W-:-:S08]  /*04e0*/  DFMA R8, -R4, R6, 1 ;  /* 0x3ff000000408742b */ /* 0x001fd00000000106 */
[----:B------:R-:W-:-:S08]  /*04f0*/  DFMA R8, R8, R8, R8 ;  /* 0x000000080808722b */ /* 0x000fd00000000008 */
[----:B------:R-:W-:-:S08]  /*0500*/  DFMA R8, R6, R8, R6 ;  /* 0x000000080608722b */ /* 0x000fd00000000006 */
[----:B------:R-:W-:-:S08]  /*0510*/  DFMA R6, -R4, R8, 1 ;  /* 0x3ff000000406742b */ /* 0x000fd00000000108 */
[----:B------:R-:W-:-:S08]  /*0520*/  DFMA R6, R8, R6, R8 ;  /* 0x000000060806722b */ /* 0x000fd00000000008 */
[----:B------:R-:W-:Y:S01]  /*0530*/  DMUL R6, R6, 8.11296384146066816958e+31 ;  /* 0x4690000006067828 */ /* 0x000fe20000000000 */
[----:B------:R-:W-:Y:S10]  /*0540*/  BRA `(.L_x_55) ;  /* 0x0000000000087947 */ /* 0x000ff40003800000 */
.L_x_54:
[----:B------:R-:W-:Y:S01]  /*0550*/  LOP3.LUT R7, R5, 0x80000, RZ, 0xfc, !PT ;  /* 0x0008000005077812 */ /* 0x000fe200078efcff */
[----:B------:R-:W-:-:S07]  /*0560*/  IMAD.MOV.U32 R6, RZ, RZ, R4 ;  /* 0x000000ffff067224 */ /* 0x000fce00078e0004 */
.L_x_55:
[----:B------:R-:W-:Y:S05]  /*0570*/  BSYNC.RECONVERGENT B2 ;  /* 0x0000000000027941 */ /* 0x000fea0003800200 */
.L_x_53:
[----:B------:R-:W-:-:S04]  /*0580*/  MOV R3, 0x0 ;  /* 0x0000000000037802 */ /* 0x000fc80000000f00 */
[----:B------:R-:W-:Y:S05]  /*0590*/  RET.REL.NODEC R2 `(_ZN3mhd33MinusInverseLaplasOperator_kernelEPK7double2jPS0_) ;  /* 0xfffffff802987950 */ /* 0x000fea0003c3ffff */
.L_x_57:
        /* <DEDUP_REMOVED lines=14> */
.L_x_81:


//--------------------- .text._ZN3mhd28InverseLaplasOperator_kernelEPK7double2jPS0_ --------------------------
	.section	.text._ZN3mhd28InverseLaplasOperator_kernelEPK7double2jPS0_,"ax",@progbits
	.align	128
.text._ZN3mhd28InverseLaplasOperator_kernelEPK7double2jPS0_:
        .type           _ZN3mhd28InverseLaplasOperator_kernelEPK7double2jPS0_,@function
        .size           _ZN3mhd28InverseLaplasOperator_kernelEPK7double2jPS0_,(.L_x_83 - _ZN3mhd28InverseLaplasOperator_kernelEPK7double2jPS0_)
        .other          _ZN3mhd28InverseLaplasOperator_kernelEPK7double2jPS0_,@"STO_CUDA_ENTRY STV_DEFAULT"
_ZN3mhd28InverseLaplasOperator_kernelEPK7double2jPS0_:
        /* <DEDUP_REMOVED lines=37> */
[----:B------:R-:W-:Y:S05]  /*0250*/  CALL.REL.NOINC `($__internal_3_$__cuda_sm20_dblrcp_rn_slowpath_v3) ;  /* 0x0000000000387944 */ /* 0x000fea0003c00000 */
[----:B------:R-:W-:Y:S01]  /*0260*/  IMAD.MOV.U32 R2, RZ, RZ, R6 ;  /* 0x000000ffff027224 */ /* 0x000fe200078e0006 */
[----:B------:R-:W-:-:S07]  /*0270*/  MOV R3, R7 ;  /* 0x0000000700037202 */ /* 0x000fce0000000f00 */
.L_x_61:
[----:B------:R-:W-:Y:S05]  /*0280*/  BSYNC.RECONVERGENT B1 ;  /* 0x0000000000017941 */ /* 0x000fea0003800200 */
.L_x_60:
[----:B------:R-:W-:-:S11]  /*0290*/  DADD R2, -RZ, -R2 ;  /* 0x00000000ff027229 */ /* 0x000fd60000000902 */
.L_x_59:
[----:B------:R-:W-:Y:S05]  /*02a0*/  BSYNC.RECONVERGENT B0 ;  /* 0x0000000000007941 */ /* 0x000fea0003800200 */
.L_x_58:
        /* <DEDUP_REMOVED lines=9> */
        .weak           $__internal_3_$__cuda_sm20_dblrcp_rn_slowpath_v3
        .type           $__internal_3_$__cuda_sm20_dblrcp_rn_slowpath_v3,@function
        .size           $__internal_3_$__cuda_sm20_dblrcp_rn_slowpath_v3,(.L_x_83 - $__internal_3_$__cuda_sm20_dblrcp_rn_slowpath_v3)
$__internal_3_$__cuda_sm20_dblrcp_rn_slowpath_v3:
        /* <DEDUP_REMOVED lines=24> */
.L_x_65:
        /* <DEDUP_REMOVED lines=10> */
.L_x_63:
[----:B------:R-:W-:Y:S01]  /*0560*/  LOP3.LUT R7, R5, 0x80000, RZ, 0xfc, !PT ;  /* 0x0008000005077812 */ /* 0x000fe200078efcff */
[----:B------:R-:W-:-:S07]  /*0570*/  IMAD.MOV.U32 R6, RZ, RZ, R4 ;  /* 0x000000ffff067224 */ /* 0x000fce00078e0004 */
.L_x_64:
[----:B------:R-:W-:Y:S05]  /*0580*/  BSYNC.RECONVERGENT B2 ;  /* 0x0000000000027941 */ /* 0x000fea0003800200 */
.L_x_62:
[----:B------:R-:W-:-:S04]  /*0590*/  MOV R3, 0x0 ;  /* 0x0000000000037802 */ /* 0x000fc80000000f00 */
[----:B------:R-:W-:Y:S05]  /*05a0*/  RET.REL.NODEC R2 `(_ZN3mhd28InverseLaplasOperator_kernelEPK7double2jPS0_) ;  /* 0xfffffff802947950 */ /* 0x000fea0003c3ffff */
.L_x_66:
        /* <DEDUP_REMOVED lines=13> */
.L_x_83:


//--------------------- .text._ZN3mhd26MinusLaplasOperator_kernelEPK7double2jPS0_ --------------------------
	.section	.text._ZN3mhd26MinusLaplasOperator_kernelEPK7double2jPS0_,"ax",@progbits
	.align	128
.text._ZN3mhd26MinusLaplasOperator_kernelEPK7double2jPS0_:
        .type           _ZN3mhd26MinusLaplasOperator_kernelEPK7double2jPS0_,@function
        .size           _ZN3mhd26MinusLaplasOperator_kernelEPK7double2jPS0_,(.L_x_85 - _ZN3mhd26MinusLaplasOperator_kernelEPK7double2jPS0_)
        .other          _ZN3mhd26MinusLaplasOperator_kernelEPK7double2jPS0_,@"STO_CUDA_ENTRY STV_DEFAULT"
_ZN3mhd26MinusLaplasOperator_kernelEPK7double2jPS0_:
[----:B------:R-:W-:Y:S01]  /*0000*/  LDC R1, c[0x0][0x37c] ;  /* 0x0000df00ff017b82 */ /* 0x000fe20000000800 */
[----:B------:R-:W0:Y:S07]  /*0010*/  S2R R7, SR_TID.X ;  /* 0x0000000000077919 */ /* 0x000e2e0000002100 */
[----:B------:R-:W1:Y:S01]  /*0020*/  LDC R8, c[0x0][0x388] ;  /* 0x0000e200ff087b82 */ /* 0x000e620000000800 */
[----:B------:R-:W2:Y:S07]  /*0030*/  S2R R9, SR_TID.Y ;  /* 0x0000000000097919 */ /* 0x000eae0000002200 */
[----:B------:R-:W0:Y:S08]  /*0040*/  S2UR UR4, SR_CTAID.X ;  /* 0x00000000000479c3 */ /* 0x000e300000002500 */
[----:B------:R-:W0:Y:S08]  /*0050*/  LDC R0, c[0x0][0x360] ;  /* 0x0000d800ff007b82 */ /* 0x000e300000000800 */
[----:B------:R-:W2:Y:S01]  /*0060*/  S2UR UR6, SR_CTAID.Y ;  /* 0x00000000000679c3 */ /* 0x000ea20000002600 */
[----:B-1----:R-:W-:-:S07]  /*0070*/  SHF.R.U32.HI R3, RZ, 0x1, R8 ;  /* 0x00000001ff037819 */ /* 0x002fce0000011608 */
[----:B------:R-:W2:Y:S08]  /*0080*/  LDC R2, c[0x0][0x364] ;  /* 0x0000d900ff027b82 */ /* 0x000eb00000000800 */
[----:B------:R-:W1:Y:S01]  /*0090*/  LDC.64 R4, c[0x0][0x380] ;  /* 0x0000e000ff047b82 */ /* 0x000e620000000a00 */
[----:B0-----:R-:W-:Y:S01]  /*00a0*/  IMAD R0, R0, UR4, R7 ;  /* 0x0000000400007c24 */ /* 0x001fe2000f8e0207 */
[----:B------:R-:W0:Y:S03]  /*00b0*/  LDCU.64 UR4, c[0x0][0x358] ;  /* 0x00006b00ff0477ac */ /* 0x000e260008000a00 */
[----:B------:R-:W-:-:S03]  /*00c0*/  IMAD R7, R0, R3, R0 ;  /* 0x0000000300077224 */ /* 0x000fc600078e0200 */
[----:B------:R-:W3:Y:S01]  /*00d0*/  LDC.64 R12, c[0x0][0x390] ;  /* 0x0000e400ff0c7b82 */ /* 0x000ee20000000a00 */
[----:B--2---:R-:W-:-:S05]  /*00e0*/  IMAD R2, R2, UR6, R9 ;  /* 0x0000000602027c24 */ /* 0x004fca000f8e0209 */
[----:B------:R-:W-:-:S05]  /*00f0*/  IADD3 R15, PT, PT, R2, R7, RZ ;  /* 0x00000007020f7210 */ /* 0x000fca0007ffe0ff */
[----:B-1----:R-:W-:-:S06]  /*0100*/  IMAD.WIDE R4, R15, 0x10, R4 ;  /* 0x000000100f047825 */ /* 0x002fcc00078e0204 */
[----:B0-----:R-:W2:Y:S01]  /*0110*/  LDG.E.128 R4, desc[UR4][R4.64] ;  /* 0x0000000404047981 */ /* 0x001ea2000c1e1d00 */
[----:B------:R-:W-:Y:S01]  /*0120*/  ISETP.GT.U32.AND P0, PT, R0, R3, PT ;  /* 0x000000030000720c */ /* 0x000fe20003f04070 */
[----:B------:R-:W-:-:S03]  /*0130*/  IMAD R2, R2, R2, RZ ;  /* 0x0000000202027224 */ /* 0x000fc600078e02ff */
[----:B------:R-:W-:-:S04]  /*0140*/  SEL R3, R8, RZ, P0 ;  /* 0x000000ff08037207 */ /* 0x000fc80000000000 */
[----:B------:R-:W-:-:S05]  /*0150*/  IADD3 R3, PT, PT, R0, -R3, RZ ;  /* 0x8000000300037210 */ /* 0x000fca0007ffe0ff */
[----:B------:R-:W-:-:S04]  /*0160*/  IMAD R0, R3, R3, R2 ;  /* 0x0000000303007224 */ /* 0x000fc800078e0202 */
[----:B------:R-:W2:Y:S02]  /*0170*/  I2F.F64.U32 R2, R0 ;  /* 0x0000000000027312 */ /* 0x000ea40000201800 */
[C---:B--2---:R-:W-:Y:S02]  /*0180*/  DMUL R8, R2.reuse, R4 ;  /* 0x0000000402087228 */ /* 0x044fe40000000000 */
[----:B------:R-:W-:Y:S01]  /*0190*/  DMUL R10, R2, R6 ;  /* 0x00000006020a7228 */ /* 0x000fe20000000000 */
[----:B---3--:R-:W-:-:S06]  /*01a0*/  IMAD.WIDE R2, R15, 0x10, R12 ;  /* 0x000000100f027825 */ /* 0x008fcc00078e020c */
[----:B------:R-:W-:Y:S01]  /*01b0*/  STG.E.128 desc[UR4][R2.64], R8 ;  /* 0x0000000802007986 */ /* 0x000fe2000c101d04 */
[----:B------:R-:W-:Y:S05]  /*01c0*/  EXIT ;  /* 0x000000000000794d */ /* 0x000fea0003800000 */
.L_x_67:
        /* <DEDUP_REMOVED lines=11> */
.L_x_85:


//--------------------- .text._ZN3mhd21LaplasOperator_kernelEPK7double2jPS0_ --------------------------
	.section	.text._ZN3mhd21LaplasOperator_kernelEPK7double2jPS0_,"ax",@progbits
	.align	128
.text._ZN3mhd21LaplasOperator_kernelEPK7double2jPS0_:
        .type           _ZN3mhd21LaplasOperator_kernelEPK7double2jPS0_,@function
        .size           _ZN3mhd21LaplasOperator_kernelEPK7double2jPS0_,(.L_x_86 - _ZN3mhd21LaplasOperator_kernelEPK7double2jPS0_)
        .other          _ZN3mhd21LaplasOperator_kernelEPK7double2jPS0_,@"STO_CUDA_ENTRY STV_DEFAULT"
_ZN3mhd21LaplasOperator_kernelEPK7double2jPS0_:
        /* <DEDUP_REMOVED lines=24> */
[C---:B--2---:R-:W-:Y:S02]  /*0180*/  DMUL R8, R2.reuse, -R4 ;  /* 0x8000000402087228 */ /* 0x044fe40000000000 */
[----:B------:R-:W-:Y:S01]  /*0190*/  DMUL R10, R2, -R6 ;  /* 0x80000006020a7228 */ /* 0x000fe20000000000 */
[----:B---3--:R-:W-:-:S06]  /*01a0*/  IMAD.WIDE R2, R15, 0x10, R12 ;  /* 0x000000100f027825 */ /* 0x008fcc00078e020c */
[----:B------:R-:W-:Y:S01]  /*01b0*/  STG.E.128 desc[UR4][R2.64], R8 ;  /* 0x0000000802007986 */ /* 0x000fe2000c101d04 */
[----:B------:R-:W-:Y:S05]  /*01c0*/  EXIT ;  /* 0x000000000000794d */ /* 0x000fea0003800000 */
.L_x_68:
        /* <DEDUP_REMOVED lines=11> */
.L_x_86:


//--------------------- .text._ZN3mhd14DiffByY_kernelEPK7double2jPS0_ --------------------------
	.section	.text._ZN3mhd14DiffByY_kernelEPK7double2jPS0_,"ax",@progbits
	.align	128
.text._ZN3mhd14DiffByY_kernelEPK7double2jPS0_:
        .type           _ZN3mhd14DiffByY_kernelEPK7double2jPS0_,@function
        .size           _ZN3mhd14DiffByY_kernelEPK7double2jPS0_,(.L_x_87 - _ZN3mhd14DiffByY_kernelEPK7double2jPS0_)
        .other          _ZN3mhd14DiffByY_kernelEPK7double2jPS0_,@"STO_CUDA_ENTRY STV_DEFAULT"
_ZN3mhd14DiffByY_kernelEPK7double2jPS0_:
[----:B------:R-:W-:Y:S01]  /*0000*/  LDC R1, c[0x0][0x37c] ;  /* 0x0000df00ff017b82 */ /* 0x000fe20000000800 */
[----:B------:R-:W0:Y:S07]  /*0010*/  S2R R3, SR_TID.X ;  /* 0x0000000000037919 */ /* 0x000e2e0000002100 */
[----:B------:R-:W0:Y:S01]  /*0020*/  S2UR UR5, SR_CTAID.X ;  /* 0x00000000000579c3 */ /* 0x000e220000002500 */
[----:B------:R-:W1:Y:S01]  /*0030*/  LDCU UR4, c[0x0][0x388] ;  /* 0x00007100ff0477ac */ /* 0x000e620008000800 */
[----:B------:R-:W2:Y:S01]  /*0040*/  S2R R7, SR_TID.Y ;  /* 0x0000000000077919 */ /* 0x000ea20000002200 */
[----:B------:R-:W3:Y:S05]  /*0050*/  LDCU.64 UR6, c[0x0][0x358] ;  /* 0x00006b00ff0677ac */ /* 0x000eea0008000a00 */
[----:B------:R-:W0:Y:S08]  /*0060*/  LDC R0, c[0x0][0x360] ;  /* 0x0000d800ff007b82 */ /* 0x000e300000000800 */
[----:B------:R-:W2:Y:S01]  /*0070*/  S2UR UR8, SR_CTAID.Y ;  /* 0x00000000000879c3 */ /* 0x000ea20000002600 */
[----:B-1----:R-:W-:-:S07]  /*0080*/  USHF.R.U32.HI UR4, URZ, 0x1, UR4 ;  /* 0x00000001ff047899 */ /* 0x002fce0008011604 */
[----:B------:R-:W2:Y:S08]  /*0090*/  LDC R2, c[0x0][0x364] ;  /* 0x0000d900ff027b82 */ /* 0x000eb00000000800 */
[----:B------:R-:W1:Y:S01]  /*00a0*/  LDC.64 R4, c[0x0][0x380] ;  /* 0x0000e000ff047b82 */ /* 0x000e620000000a00 */
[----:B0-----:R-:W-:-:S04]  /*00b0*/  IMAD R0, R0, UR5, R3 ;  /* 0x0000000500007c24 */ /* 0x001fc8000f8e0203 */
[----:B------:R-:W-:-:S03]  /*00c0*/  IMAD R3, R0, UR4, R0 ;  /* 0x0000000400037c24 */ /* 0x000fc6000f8e0200 */
[----:B------:R-:W0:Y:S01]  /*00d0*/  LDC.64 R8, c[0x0][0x390] ;  /* 0x0000e400ff087b82 */ /* 0x000e220000000a00 */
[----:B--2---:R-:W-:-:S05]  /*00e0*/  IMAD R2, R2, UR8, R7 ;  /* 0x0000000802027c24 */ /* 0x004fca000f8e0207 */
[----:B------:R-:W-:-:S05]  /*00f0*/  IADD3 R11, PT, PT, R2, R3, RZ ;  /* 0x00000003020b7210 */ /* 0x000fca0007ffe0ff */
[----:B-1----:R-:W-:-:S05]  /*0100*/  IMAD.WIDE R4, R11, 0x10, R4 ;  /* 0x000000100b047825 */ /* 0x002fca00078e0204 */
[----:B---3--:R-:W2:Y:S01]  /*0110*/  LDG.E.64 R6, desc[UR6][R4.64+0x8] ;  /* 0x0000080604067981 */ /* 0x008ea2000c1e1b00 */
[----:B------:R-:W2:Y:S01]  /*0120*/  I2F.F64.U32 R2, R2 ;  /* 0x0000000200027312 */ /* 0x000ea20000201800 */
[----:B0-----:R-:W-:Y:S01]  /*0130*/  IMAD.WIDE R8, R11, 0x10, R8 ;  /* 0x000000100b087825 */ /* 0x001fe200078e0208 */
[----:B--2---:R-:W-:-:S07]  /*0140*/  DMUL R6, R2, -R6 ;  /* 0x8000000602067228 */ /* 0x004fce0000000000 */
[----:B------:R-:W-:Y:S04]  /*0150*/  STG.E.64 desc[UR6][R8.64], R6 ;  /* 0x0000000608007986 */ /* 0x000fe8000c101b06 */
[----:B------:R-:W2:Y:S02]  /*0160*/  LDG.E.64 R10, desc[UR6][R4.64] ;  /* 0x00000006040a7981 */ /* 0x000ea4000c1e1b00 */
[----:B--2---:R-:W-:-:S07]  /*0170*/  DMUL R10, R2, R10 ;  /* 0x0000000a020a7228 */ /* 0x004fce0000000000 */
[----:B------:R-:W-:Y:S01]  /*0180*/  STG.E.64 desc[UR6][R8.64+0x8], R10 ;  /* 0x0000080a08007986 */ /* 0x000fe2000c101b06 */
[----:B------:R-:W-:Y:S05]  /*0190*/  EXIT ;  /* 0x000000000000794d */ /* 0x000fea0003800000 */
.L_x_69:
        /* <DEDUP_REMOVED lines=14> */
.L_x_87:


//--------------------- .text._ZN3mhd14DiffByX_kernelEPK7double2jPS0_ --------------------------
	.section	.text._ZN3mhd14DiffByX_kernelEPK7double2jPS0_,"ax",@progbits
	.align	128
.text._ZN3mhd14DiffByX_kernelEPK7double2jPS0_:
        .type           _ZN3mhd14DiffByX_kernelEPK7double2jPS0_,@function
        .size           _ZN3mhd14DiffByX_kernelEPK7double2jPS0_,(.L_x_88 - _ZN3mhd14DiffByX_kernelEPK7double2jPS0_)
        .other          _ZN3mhd14DiffByX_kernelEPK7double2jPS0_,@"STO_CUDA_ENTRY STV_DEFAULT"
_ZN3mhd14DiffByX_kernelEPK7double2jPS0_:
        /* <DEDUP_REMOVED lines=12> */
[----:B------:R-:W-:-:S02]  /*00c0*/  IMAD R7, R0, R3, R0 ;  /* 0x0000000300077224 */ /* 0x000fc400078e0200 */
[----:B--2---:R-:W-:-:S05]  /*00d0*/  IMAD R2, R2, UR6, R9 ;  /* 0x0000000602027c24 */ /* 0x004fca000f8e0209 */
[----:B------:R-:W-:-:S05]  /*00e0*/  IADD3 R11, PT, PT, R2, R7, RZ ;  /* 0x00000007020b7210 */ /* 0x000fca0007ffe0ff */
[----:B-1----:R-:W-:-:S05]  /*00f0*/  IMAD.WIDE R4, R11, 0x10, R4 ;  /* 0x000000100b047825 */ /* 0x002fca00078e0204 */
[----:B0-----:R-:W2:Y:S01]  /*0100*/  LDG.E.64 R6, desc[UR4][R4.64+0x8] ;  /* 0x0000080404067981 */ /* 0x001ea2000c1e1b00 */
[----:B------:R-:W-:-:S04]  /*0110*/  ISETP.GT.U32.AND P0, PT, R0, R3, PT ;  /* 0x000000030000720c */ /* 0x000fc80003f04070 */
[----:B------:R-:W-:Y:S02]  /*0120*/  SEL R3, R8, RZ, P0 ;  /* 0x000000ff08037207 */ /* 0x000fe40000000000 */
[----:B------:R-:W0:Y:S02]  /*0130*/  LDC.64 R8, c[0x0][0x390] ;  /* 0x0000e400ff087b82 */ /* 0x000e240000000a00 */
[----:B------:R-:W-:-:S06]  /*0140*/  IADD3 R3, PT, PT, R0, -R3, RZ ;  /* 0x8000000300037210 */ /* 0x000fcc0007ffe0ff */
[----:B------:R-:W2:Y:S01]  /*0150*/  I2F.F64 R2, R3 ;  /* 0x0000000300027312 */ /* 0x000ea20000201c00 */
[----:B0-----:R-:W-:Y:S01]  /*0160*/  IMAD.WIDE R8, R11, 0x10, R8 ;  /* 0x000000100b087825 */ /* 0x001fe200078e0208 */
[----:B--2---:R-:W-:-:S07]  /*0170*/  DMUL R6, R2, -R6 ;  /* 0x8000000602067228 */ /* 0x004fce0000000000 */
[----:B------:R-:W-:Y:S04]  /*0180*/  STG.E.64 desc[UR4][R8.64], R6 ;  /* 0x0000000608007986 */ /* 0x000fe8000c101b04 */
[----:B------:R-:W2:Y:S02]  /*0190*/  LDG.E.64 R10, desc[UR4][R4.64] ;  /* 0x00000004040a7981 */ /* 0x000ea4000c1e1b00 */
[----:B--2---:R-:W-:-:S07]  /*01a0*/  DMUL R10, R2, R10 ;  /* 0x0000000a020a7228 */ /* 0x004fce0000000000 */
[----:B------:R-:W-:Y:S01]  /*01b0*/  STG.E.64 desc[UR4][R8.64+0x8], R10 ;  /* 0x0000080a08007986 */ /* 0x000fe2000c101b04 */
[----:B------:R-:W-:Y:S05]  /*01c0*/  EXIT ;  /* 0x000000000000794d */ /* 0x000fea0003800000 */
.L_x_70:
        /* <DEDUP_REMOVED lines=11> */
.L_x_88:


//--------------------- .text._ZN3mhd18MultComplex_kernelEPK7double2jdPS0_ --------------------------
	.section	.text._ZN3mhd18MultComplex_kernelEPK7double2jdPS0_,"ax",@progbits
	.align	128
.text._ZN3mhd18MultComplex_kernelEPK7double2jdPS0_:
        .type           _ZN3mhd18MultComplex_kernelEPK7double2jdPS0_,@function
        .size           _ZN3mhd18MultComplex_kernelEPK7double2jdPS0_,(.L_x_89 - _ZN3mhd18MultComplex_kernelEPK7double2jdPS0_)
        .other          _ZN3mhd18MultComplex_kernelEPK7double2jdPS0_,@"STO_CUDA_ENTRY STV_DEFAULT"
_ZN3mhd18MultComplex_kernelEPK7double2jdPS0_:
        /* <DEDUP_REMOVED lines=14> */
[----:B--2---:R-:W-:-:S07]  /*00e0*/  IMAD R4, R4, UR8, R7 ;  /* 0x0000000804047c24 */ /* 0x004fce000f8e0207 */
[----:B------:R-:W2:Y:S01]  /*00f0*/  LDC.64 R10, c[0x0][0x398] ;  /* 0x0000e600ff0a7b82 */ /* 0x000ea20000000a00 */
[----:B------:R-:W-:-:S05]  /*0100*/  IADD3 R13, PT, PT, R4, R5, RZ ;  /* 0x00000005040d7210 */ /* 0x000fca0007ffe0ff */
[----:B-1----:R-:W-:-:S05]  /*0110*/  IMAD.WIDE R2, R13, 0x10, R2 ;  /* 0x000000100d027825 */ /* 0x002fca00078e0202 */
[----:B---3--:R-:W0:Y:S02]  /*0120*/  LDG.E.128 R4, desc[UR6][R2.64] ;  /* 0x0000000602047981 */ /* 0x008e24000c1e1d00 */
[-C--:B0-----:R-:W-:Y:S02]  /*0130*/  DMUL R4, R4, R8.reuse ;  /* 0x0000000804047228 */ /* 0x081fe40000000000 */
[----:B------:R-:W-:Y:S01]  /*0140*/  DMUL R6, R6, R8 ;  /* 0x0000000806067228 */ /* 0x000fe20000000000 */
[----:B--2---:R-:W-:-:S06]  /*0150*/  IMAD.WIDE R8, R13, 0x10, R10 ;  /* 0x000000100d087825 */ /* 0x004fcc00078e020a */
[----:B------:R-:W-:Y:S01]  /*0160*/  STG.E.128 desc[UR6][R8.64], R4 ;  /* 0x0000000408007986 */ /* 0x000fe2000c101d06 */
[----:B------:R-:W-:Y:S05]  /*0170*/  EXIT ;  /* 0x000000000000794d */ /* 0x000fea0003800000 */
.L_x_71:
        /* <DEDUP_REMOVED lines=16> */
.L_x_89:


//--------------------- .text._ZN3mhd17MultDouble_kernelEPdjdS0_ --------------------------
	.section	.text._ZN3mhd17MultDouble_kernelEPdjdS0_,"ax",@progbits
	.align	128
.text._ZN3mhd17MultDouble_kernelEPdjdS0_:
        .type           _ZN3mhd17MultDouble_kernelEPdjdS0_,@function
        .size           _ZN3mhd17MultDouble_kernelEPdjdS0_,(.L_x_90 - _ZN3mhd17MultDouble_kernelEPdjdS0_)
        .other          _ZN3mhd17MultDouble_kernelEPdjdS0_,@"STO_CUDA_ENTRY STV_DEFAULT"
_ZN3mhd17MultDouble_kernelEPdjdS0_:
        /* <DEDUP_REMOVED lines=10> */
[----:B0-----:R-:W-:-:S02]  /*00a0*/  IMAD R0, R0, UR6, R5 ;  /* 0x0000000600007c24 */ /* 0x001fc4000f8e0205 */
[----:B--2---:R-:W-:-:S05]  /*00b0*/  IMAD R5, R4, UR7, R7 ;  /* 0x0000000704057c24 */ /* 0x004fca000f8e0207 */
[----:B------:R-:W0:Y:S01]  /*00c0*/  LDC.64 R6, c[0x0][0x398] ;  /* 0x0000e600ff067b82 */ /* 0x000e220000000a00 */
[----:B-1----:R-:W-:-:S04]  /*00d0*/  IMAD R9, R0, UR8, R5 ;  /* 0x0000000800097c24 */ /* 0x002fc8000f8e0205 */
[----:B----4-:R-:W-:-:S03]  /*00e0*/  IMAD.WIDE R2, R9, 0x8, R2 ;  /* 0x0000000809027825 */ /* 0x010fc600078e0202 */
[----:B------:R-:W1:Y:S03]  /*00f0*/  LDC.64 R4, c[0x0][0x390] ;  /* 0x0000e400ff047b82 */ /* 0x000e660000000a00 */
[----:B---3--:R-:W1:Y:S01]  /*0100*/  LDG.E.64 R2, desc[UR4][R2.64] ;  /* 0x0000000402027981 */ /* 0x008e62000c1e1b00 */
[----:B0-----:R-:W-:Y:S01]  /*0110*/  IMAD.WIDE R6, R9, 0x8, R6 ;  /* 0x0000000809067825 */ /* 0x001fe200078e0206 */
[----:B-1----:R-:W-:-:S07]  /*0120*/  DMUL R4, R2, R4 ;  /* 0x0000000402047228 */ /* 0x002fce0000000000 */
[----:B------:R-:W-:Y:S01]  /*0130*/  STG.E.64 desc[UR4][R6.64], R4 ;  /* 0x0000000406007986 */ /* 0x000fe2000c101b04 */
[----:B------:R-:W-:Y:S05]  /*0140*/  EXIT ;  /* 0x000000000000794d */ /* 0x000fea0003800000 */
.L_x_72:
        /* <DEDUP_REMOVED lines=11> */
.L_x_90:


//--------------------- .nv.global.init           --------------------------
	.section	.nv.global.init,"aw",@progbits
	.align	16
.nv.global.init:
	.type		__cudart_sin_cos_coeffs,@object
	.size		__cudart_sin_cos_coeffs,(__cudart_i2opi_d - __cudart_sin_cos_coeffs)
__cudart_sin_cos_coeffs:
        /*0000*/ 	.byte	0x46, 0xd2, 0xb0, 0x2c, 0xf1, 0xe5, 0x5a, 0xbe, 0x92, 0xe3, 0xac, 0x69, 0xe3, 0x1d, 0xc7, 0x3e
        /*0010*/ 	.byte	0xa1, 0x62, 0xdb, 0x19, 0xa0, 0x01, 0x2a, 0xbf, 0x18, 0x08, 0x11, 0x11, 0x11, 0x11, 0x81, 0x3f
        /*0020*/ 	.byte	0x54, 0x55, 0x55, 0x55, 0x55, 0x55, 0xc5, 0xbf, 0x00, 0x00, 0x00, 0x00, 0x00, 0x00, 0x00, 0x00
        /*0030*/ 	.byte	0x00, 0x00, 0x00, 0x00, 0x00, 0x00, 0x00, 0x00, 0x64, 0x81, 0xfd, 0x20, 0x83, 0xff, 0xa8, 0xbd
        /*0040*/ 	.byte	0x28, 0x85, 0xef, 0xc1, 0xa7, 0xee, 0x21, 0x3e, 0xd9, 0xe6, 0x06, 0x8e, 0x4f, 0x7e, 0x92, 0xbe
        /*0050*/ 	.byte	0xe9, 0xbc, 0xdd, 0x19, 0xa0, 0x01, 0xfa, 0x3e, 0x47, 0x5d, 0xc1, 0x16, 0x6c, 0xc1, 0x56, 0xbf
        /*0060*/ 	.byte	0x51, 0x55, 0x55, 0x55, 0x55, 0x55, 0xa5, 0x3f, 0x00, 0x00, 0x00, 0x00, 0x00, 0x00, 0xe0, 0xbf
        /*0070*/ 	.byte	0x00, 0x00, 0x00, 0x00, 0x00, 0x00, 0xf0, 0x3f, 0x00, 0x00, 0x00, 0x00, 0x00, 0x00, 0x00, 0x00
	.type		__cudart_i2opi_d,@object
	.size		__cudart_i2opi_d,(mrg32k3aM1SubSeq - __cudart_i2opi_d)
__cudart_i2opi_d:
        /* <DEDUP_REMOVED lines=9> */
	.type		mrg32k3aM1SubSeq,@object
	.size		mrg32k3aM1SubSeq,(mrg32k3aM2SubSeq - mrg32k3aM1SubSeq)
mrg32k3aM1SubSeq:
        /* <DEDUP_REMOVED lines=126> */
	.type		mrg32k3aM2SubSeq,@object
	.size		mrg32k3aM2SubSeq,(mrg32k3aM1 - mrg32k3aM2SubSeq)
mrg32k3aM2SubSeq:
        /* <DEDUP_REMOVED lines=126> */
	.type		mrg32k3aM1,@object
	.size		mrg32k3aM1,(mrg32k3aM1Seq - mrg32k3aM1)
mrg32k3aM1:
        /* <DEDUP_REMOVED lines=144> */
	.type		mrg32k3aM1Seq,@object
	.size		mrg32k3aM1Seq,(mrg32k3aM2 - mrg32k3aM1Seq)
mrg32k3aM1Seq:
        /* <DEDUP_REMOVED lines=144> */
	.type		mrg32k3aM2,@object
	.size		mrg32k3aM2,(mrg32k3aM2Seq - mrg32k3aM2)
mrg32k3aM2:
        /* <DEDUP_REMOVED lines=144> */
	.type		mrg32k3aM2Seq,@object
	.size		mrg32k3aM2Seq,(precalc_xorwow_matrix - mrg32k3aM2Seq)
mrg32k3aM2Seq:
        /* <DEDUP_REMOVED lines=144> */
	.type		precalc_xorwow_matrix,@object
	.size		precalc_xorwow_matrix,(precalc_xorwow_offset_matrix - precalc_xorwow_matrix)
precalc_xorwow_matrix:
        /* <DEDUP_REMOVED lines=6400> */
	.type		precalc_xorwow_offset_matrix,@object
	.size		precalc_xorwow_offset_matrix,(.L_1 - precalc_xorwow_offset_matrix)
precalc_xorwow_offset_matrix:
        /* <DEDUP_REMOVED lines=6400> */
.L_1:


//--------------------- .nv.shared._ZN3mhd19FillNormally_kernelEP7double2P17curandStateXORWOWjj --------------------------
	.section	.nv.shared._ZN3mhd19FillNormally_kernelEP7double2P17curandStateXORWOWjj,"aw",@nobits
	.sectionflags	@""
	.align	16
	.zero		1024


//--------------------- .nv.shared.reserved.0     --------------------------
	.section	.nv.shared.reserved.0,"aw",@nobits
	.weak		__nv_reservedSMEM_offset_0_alias
	.size		__nv_reservedSMEM_offset_0_alias, 0, 64
	.other		__nv_reservedSMEM_offset_0_alias,@"STO_CUDA_RESERVED_SHARED STV_DEFAULT"
__nv_reservedSMEM_offset_0_alias:
	.zero		0
	.zero		64


//--------------------- .nv.shared._ZN3mhd10FillStatesEP17curandStateXORWOWjm --------------------------
	.section	.nv.shared._ZN3mhd10FillStatesEP17curandStateXORWOWjm,"aw",@nobits
	.sectionflags	@""
	.align	16
	.zero		1024


//--------------------- .nv.shared._ZN3mhd22EnergyIntegrate_kernelEPdS0_ --------------------------
	.section	.nv.shared._ZN3mhd22EnergyIntegrate_kernelEPdS0_,"aw",@nobits
	.sectionflags	@""
	.align	16
	.zero		1024


//--------------------- .nv.shared._ZN3mhd22EnergyTransform_kernelEPdS0_S0_jd --------------------------
	.section	.nv.shared._ZN3mhd22EnergyTransform_kernelEPdS0_S0_jd,"aw",@nobits
	.sectionflags	@""
	.align	16
	.zero		1024


//--------------------- .nv.shared._ZN3mhd10Max_kernelEPKdPd --------------------------
	.section	.nv.shared._ZN3mhd10Max_kernelEPKdPd,"aw",@nobits
	.sectionflags	@""
	.align	16
	.zero		1024


//--------------------- .nv.shared._ZN3mhd33MinusInverseLaplasOperator_kernelEPK7double2jPS0_ --------------------------
	.section	.nv.shared._ZN3mhd33MinusInverseLaplasOperator_kernelEPK7double2jPS0_,"aw",@nobits
	.sectionflags	@""
	.align	16
	.zero		1024


//--------------------- .nv.shared._ZN3mhd28InverseLaplasOperator_kernelEPK7double2jPS0_ --------------------------
	.section	.nv.shared._ZN3mhd28InverseLaplasOperator_kernelEPK7double2jPS0_,"aw",@nobits
	.sectionflags	@""
	.align	16
	.zero		1024


//--------------------- .nv.shared._ZN3mhd26MinusLaplasOperator_kernelEPK7double2jPS0_ --------------------------
	.section	.nv.shared._ZN3mhd26MinusLaplasOperator_kernelEPK7double2jPS0_,"aw",@nobits
	.sectionflags	@""
	.align	16
	.zero		1024


//--------------------- .nv.shared._ZN3mhd21LaplasOperator_kernelEPK7double2jPS0_ --------------------------
	.section	.nv.shared._ZN3mhd21LaplasOperator_kernelEPK7double2jPS0_,"aw",@nobits
	.sectionflags	@""
	.align	16
	.zero		1024


//--------------------- .nv.shared._ZN3mhd14DiffByY_kernelEPK7double2jPS0_ --------------------------
	.section	.nv.shared._ZN3mhd14DiffByY_kernelEPK7double2jPS0_,"aw",@nobits
	.sectionflags	@""
	.align	16
	.zero		1024


//--------------------- .nv.shared._ZN3mhd14DiffByX_kernelEPK7double2jPS0_ --------------------------
	.section	.nv.shared._ZN3mhd14DiffByX_kernelEPK7double2jPS0_,"aw",@nobits
	.sectionflags	@""
	.align	16
	.zero		1024


//--------------------- .nv.shared._ZN3mhd18MultComplex_kernelEPK7double2jdPS0_ --------------------------
	.section	.nv.shared._ZN3mhd18MultComplex_kernelEPK7double2jdPS0_,"aw",@nobits
	.sectionflags	@""
	.align	16
	.zero		1024


//--------------------- .nv.shared._ZN3mhd17MultDouble_kernelEPdjdS0_ --------------------------
	.section	.nv.shared._ZN3mhd17MultDouble_kernelEPdjdS0_,"aw",@nobits
	.sectionflags	@""
	.align	16
	.zero		1024


//--------------------- .nv.constant0._ZN3mhd19FillNormally_kernelEP7double2P17curandStateXORWOWjj --------------------------
	.section	.nv.constant0._ZN3mhd19FillNormally_kernelEP7double2P17curandStateXORWOWjj,"a",@progbits
	.sectionflags	@""
	.align	4
.nv.constant0._ZN3mhd19FillNormally_kernelEP7double2P17curandStateXORWOWjj:
	.zero		920


//--------------------- .nv.constant0._ZN3mhd10FillStatesEP17curandStateXORWOWjm --------------------------
	.section	.nv.constant0._ZN3mhd10FillStatesEP17curandStateXORWOWjm,"a",@progbits
	.sectionflags	@""
	.align	4
.nv.constant0._ZN3mhd10FillStatesEP17curandStateXORWOWjm:
	.zero		920


//--------------------- .nv.constant0._ZN3mhd22EnergyIntegrate_kernelEPdS0_ --------------------------
	.section	.nv.constant0._ZN3mhd22EnergyIntegrate_kernelEPdS0_,"a",@progbits
	.sectionflags	@""
	.align	4
.nv.constant0._ZN3mhd22EnergyIntegrate_kernelEPdS0_:
	.zero		912


//--------------------- .nv.constant0._ZN3mhd22EnergyTransform_kernelEPdS0_S0_jd --------------------------
	.section	.nv.constant0._ZN3mhd22EnergyTransform_kernelEPdS0_S0_jd,"a",@progbits
	.sectionflags	@""
	.align	4
.nv.constant0._ZN3mhd22EnergyTransform_kernelEPdS0_S0_jd:
	.zero		936


//--------------------- .nv.constant0._ZN3mhd10Max_kernelEPKdPd --------------------------
	.section	.nv.constant0._ZN3mhd10Max_kernelEPKdPd,"a",@progbits
	.sectionflags	@""
	.align	4
.nv.constant0._ZN3mhd10Max_kernelEPKdPd:
	.zero		912


//--------------------- .nv.constant0._ZN3mhd33MinusInverseLaplasOperator_kernelEPK7double2jPS0_ --------------------------
	.section	.nv.constant0._ZN3mhd33MinusInverseLaplasOperator_kernelEPK7double2jPS0_,"a",@progbits
	.sectionflags	@""
	.align	4
.nv.constant0._ZN3mhd33MinusInverseLaplasOperator_kernelEPK7double2jPS0_:
	.zero		920


//--------------------- .nv.constant0._ZN3mhd28InverseLaplasOperator_kernelEPK7double2jPS0_ --------------------------
	.section	.nv.constant0._ZN3mhd28InverseLaplasOperator_kernelEPK7double2jPS0_,"a",@progbits
	.sectionflags	@""
	.align	4
.nv.constant0._ZN3mhd28InverseLaplasOperator_kernelEPK7double2jPS0_:
	.zero		920


//--------------------- .nv.constant0._ZN3mhd26MinusLaplasOperator_kernelEPK7double2jPS0_ --------------------------
	.section	.nv.constant0._ZN3mhd26MinusLaplasOperator_kernelEPK7double2jPS0_,"a",@progbits
	.sectionflags	@""
	.align	4
.nv.constant0._ZN3mhd26MinusLaplasOperator_kernelEPK7double2jPS0_:
	.zero		920


//--------------------- .nv.constant0._ZN3mhd21LaplasOperator_kernelEPK7double2jPS0_ --------------------------
	.section	.nv.constant0._ZN3mhd21LaplasOperator_kernelEPK7double2jPS0_,"a",@progbits
	.sectionflags	@""
	.align	4
.nv.constant0._ZN3mhd21LaplasOperator_kernelEPK7double2jPS0_:
	.zero		920


//--------------------- .nv.constant0._ZN3mhd14DiffByY_kernelEPK7double2jPS0_ --------------------------
	.section	.nv.constant0._ZN3mhd14DiffByY_kernelEPK7double2jPS0_,"a",@progbits
	.sectionflags	@""
	.align	4
.nv.constant0._ZN3mhd14DiffByY_kernelEPK7double2jPS0_:
	.zero		920


//--------------------- .nv.constant0._ZN3mhd14DiffByX_kernelEPK7double2jPS0_ --------------------------
	.section	.nv.constant0._ZN3mhd14DiffByX_kernelEPK7double2jPS0_,"a",@progbits
	.sectionflags	@""
	.align	4
.nv.constant0._ZN3mhd14DiffByX_kernelEPK7double2jPS0_:
	.zero		920


//--------------------- .nv.constant0._ZN3mhd18MultComplex_kernelEPK7double2jdPS0_ --------------------------
	.section	.nv.constant0._ZN3mhd18MultComplex_kernelEPK7double2jdPS0_,"a",@progbits
	.sectionflags	@""
	.align	4
.nv.constant0._ZN3mhd18MultComplex_kernelEPK7double2jdPS0_:
	.zero		928


//--------------------- .nv.constant0._ZN3mhd17MultDouble_kernelEPdjdS0_ --------------------------
	.section	.nv.constant0._ZN3mhd17MultDouble_kernelEPdjdS0_,"a",@progbits
	.sectionflags	@""
	.align	4
.nv.constant0._ZN3mhd17MultDouble_kernelEPdjdS0_:
	.zero		928


//--------------------- SYMBOLS --------------------------

	.type		.nv.reservedSmem.offset0,@object
	.size		.nv.reservedSmem.offset0,0x4
	.type		.nv.reservedSmem.cap,@object
	.size		.nv.reservedSmem.cap,0x4
